	.target	sm_100a

	.elftype	@"ET_EXEC"


//--------------------- .note.nv.tkinfo           --------------------------
	.section	.note.nv.tkinfo,"",@"SHT_NOTE"
	.sectionflags	@"SHF_NOTE_NV_TKINFO"
	.tkinfo
        /*0018*/ 	.word	0x00000002
        /*0030*/ 	.string	""
        /*0030*/ 	.string	"ptxas"
        /*0030*/ 	.string	"Cuda compilation tools, release 13.0, V13.0.88"
        /*0030*/ 	.string	"Build cuda_13.0.r13.0/compiler.36424714_0"
        /*0030*/ 	.string	"-arch sm_100a -m 64 "



//--------------------- .note.nv.cuinfo           --------------------------
	.section	.note.nv.cuinfo,"",@"SHT_NOTE"
	.sectionflags	@"SHF_NOTE_NV_CUINFO"
        /*0018*/ 	.short	0x0002
        /*001a*/ 	.short	0x0064
        /*001c*/ 	.short	0x0082
	.zero		2


//--------------------- .nv.info                  --------------------------
	.section	.nv.info,"",@"SHT_CUDA_INFO"
	.align	4


	//----- nvinfo : EIATTR_REGCOUNT
	.align		4
        /*0000*/ 	.byte	0x04, 0x2f
        /*0002*/ 	.short	(.L_19 - .L_18)
	.align		4
.L_18:
        /*0004*/ 	.word	index@(_ZN7cutlass13device_kernelINS_4gemm6kernel13GemmUniversalIN4cute5tupleIJiiiiEEENS1_10collective13CollectiveMmaINS1_35MainloopSm100TmaUmmaWarpSpecializedILi13ELi2ELi4ENS5_IJNS4_1CILi1EEESB_SB_EEEEENS5_IJNSA_ILi64EEESE_NSA_ILi128EEEEEENS_12float_e4m3_tENS5_IJlSB_lEEESH_SI_NS4_8TiledMMAINS4_8MMA_AtomIJNS4_10MMA_TraitsINS4_19SM100_MMA_F8F6F4_SSEJSH_SH_fSE_SE_NS4_17integral_constantINS4_4UMMA5MajorELSP_0EEESQ_NSN_INSO_7ScaleInELSR_0EEESS_EEEEEENS4_6LayoutISC_NS5_IJNSA_ILi0EEESW_SW_EEEEENS5_IJNS4_10UnderscoreESZ_SZ_EEEEENS4_13SM90_TMA_LOADENS4_14ComposedLayoutINS4_7SwizzleILi3ELi4ELi3EEENS4_18smem_ptr_flag_bitsILi8EEENSV_INS5_IJNSA_ILi8EEESF_EEENS5_IJSF_SB_EEEEEEEvNS4_8identityES12_S1C_vS1D_EENS_8epilogue10collective18CollectiveEpilogueINS1F_23Sm100TmaWarpSpecializedILi1ELi1ELi32ELb0ELb0EEEJSG_NS5_IJNSV_ISE_SB_EES1K_EEESH_SI_SH_SI_NS1F_6fusion15FusionCallbacksIS1J_NS1M_17LinearCombinationISH_fSH_fLNS_15FloatRoundStyleE2EEESG_S1L_JEEENS4_5SM1004TMEM4LOAD26SM100_TMEM_LOAD_16dp32b32xES12_NS13_INS14_ILi2ELi4ELi3EEES17_NSV_INS5_IJS18_SE_EEENS5_IJSE_SB_EEEEEEENS4_39AutoVectorizingCopyWithAssumedAlignmentILi128EEENS4_14SM90_TMA_STOREES20_S22_S22_EEEvvEEEEvNT_6ParamsE)
        /*0008*/ 	.word	0x00000078


	//----- nvinfo : EIATTR_FRAME_SIZE
	.align		4
.L_19:
        /*000c*/ 	.byte	0x04, 0x11
        /*000e*/ 	.short	(.L_21 - .L_20)
	.align		4
.L_20:
        /*0010*/ 	.word	index@($__internal_2_$__cuda_sm10x_tcgen05_guardrail_trap_unallocated_columns_being_dealloced)
        /*0014*/ 	.word	0x00000000


	//----- nvinfo : EIATTR_FRAME_SIZE
	.align		4
.L_21:
        /*0018*/ 	.byte	0x04, 0x11
        /*001a*/ 	.short	(.L_23 - .L_22)
	.align		4
.L_22:
        /*001c*/ 	.word	index@($__internal_1_$__cuda_sm10x_tcgen05_guardrail_trap_phase_invalid_during_alloc)
        /*0020*/ 	.word	0x00000000


	//----- nvinfo : EIATTR_FRAME_SIZE
	.align		4
.L_23:
        /*0024*/ 	.byte	0x04, 0x11
        /*0026*/ 	.short	(.L_25 - .L_24)
	.align		4
.L_24:
        /*0028*/ 	.word	index@($__internal_0_$__cuda_sm10x_tcgen05_guardrail_trap_col_being_dealloced_not_returned_by_alloc)
        /*002c*/ 	.word	0x00000000


	//----- nvinfo : EIATTR_FRAME_SIZE
	.align		4
.L_25:
        /*0030*/ 	.byte	0x04, 0x11
        /*0032*/ 	.short	(.L_27 - .L_26)
	.align		4
.L_26:
        /*0034*/ 	.word	index@(_ZN7cutlass13device_kernelINS_4gemm6kernel13GemmUniversalIN4cute5tupleIJiiiiEEENS1_10collective13CollectiveMmaINS1_35MainloopSm100TmaUmmaWarpSpecializedILi13ELi2ELi4ENS5_IJNS4_1CILi1EEESB_SB_EEEEENS5_IJNSA_ILi64EEESE_NSA_ILi128EEEEEENS_12float_e4m3_tENS5_IJlSB_lEEESH_SI_NS4_8TiledMMAINS4_8MMA_AtomIJNS4_10MMA_TraitsINS4_19SM100_MMA_F8F6F4_SSEJSH_SH_fSE_SE_NS4_17integral_constantINS4_4UMMA5MajorELSP_0EEESQ_NSN_INSO_7ScaleInELSR_0EEESS_EEEEEENS4_6LayoutISC_NS5_IJNSA_ILi0EEESW_SW_EEEEENS5_IJNS4_10UnderscoreESZ_SZ_EEEEENS4_13SM90_TMA_LOADENS4_14ComposedLayoutINS4_7SwizzleILi3ELi4ELi3EEENS4_18smem_ptr_flag_bitsILi8EEENSV_INS5_IJNSA_ILi8EEESF_EEENS5_IJSF_SB_EEEEEEEvNS4_8identityES12_S1C_vS1D_EENS_8epilogue10collective18CollectiveEpilogueINS1F_23Sm100TmaWarpSpecializedILi1ELi1ELi32ELb0ELb0EEEJSG_NS5_IJNSV_ISE_SB_EES1K_EEESH_SI_SH_SI_NS1F_6fusion15FusionCallbacksIS1J_NS1M_17LinearCombinationISH_fSH_fLNS_15FloatRoundStyleE2EEESG_S1L_JEEENS4_5SM1004TMEM4LOAD26SM100_TMEM_LOAD_16dp32b32xES12_NS13_INS14_ILi2ELi4ELi3EEES17_NSV_INS5_IJS18_SE_EEENS5_IJSE_SB_EEEEEEENS4_39AutoVectorizingCopyWithAssumedAlignmentILi128EEENS4_14SM90_TMA_STOREES20_S22_S22_EEEvvEEEEvNT_6ParamsE)
        /*0038*/ 	.word	0x00000000


	//----- nvinfo : EIATTR_MIN_STACK_SIZE
	.align		4
.L_27:
        /*003c*/ 	.byte	0x04, 0x12
        /*003e*/ 	.short	(.L_29 - .L_28)
	.align		4
.L_28:
        /*0040*/ 	.word	index@(_ZN7cutlass13device_kernelINS_4gemm6kernel13GemmUniversalIN4cute5tupleIJiiiiEEENS1_10collective13CollectiveMmaINS1_35MainloopSm100TmaUmmaWarpSpecializedILi13ELi2ELi4ENS5_IJNS4_1CILi1EEESB_SB_EEEEENS5_IJNSA_ILi64EEESE_NSA_ILi128EEEEEENS_12float_e4m3_tENS5_IJlSB_lEEESH_SI_NS4_8TiledMMAINS4_8MMA_AtomIJNS4_10MMA_TraitsINS4_19SM100_MMA_F8F6F4_SSEJSH_SH_fSE_SE_NS4_17integral_constantINS4_4UMMA5MajorELSP_0EEESQ_NSN_INSO_7ScaleInELSR_0EEESS_EEEEEENS4_6LayoutISC_NS5_IJNSA_ILi0EEESW_SW_EEEEENS5_IJNS4_10UnderscoreESZ_SZ_EEEEENS4_13SM90_TMA_LOADENS4_14ComposedLayoutINS4_7SwizzleILi3ELi4ELi3EEENS4_18smem_ptr_flag_bitsILi8EEENSV_INS5_IJNSA_ILi8EEESF_EEENS5_IJSF_SB_EEEEEEEvNS4_8identityES12_S1C_vS1D_EENS_8epilogue10collective18CollectiveEpilogueINS1F_23Sm100TmaWarpSpecializedILi1ELi1ELi32ELb0ELb0EEEJSG_NS5_IJNSV_ISE_SB_EES1K_EEESH_SI_SH_SI_NS1F_6fusion15FusionCallbacksIS1J_NS1M_17LinearCombinationISH_fSH_fLNS_15FloatRoundStyleE2EEESG_S1L_JEEENS4_5SM1004TMEM4LOAD26SM100_TMEM_LOAD_16dp32b32xES12_NS13_INS14_ILi2ELi4ELi3EEES17_NSV_INS5_IJS18_SE_EEENS5_IJSE_SB_EEEEEEENS4_39AutoVectorizingCopyWithAssumedAlignmentILi128EEENS4_14SM90_TMA_STOREES20_S22_S22_EEEvvEEEEvNT_6ParamsE)
        /*0044*/ 	.word	0x00000000
.L_29:


//--------------------- .nv.compat                --------------------------
	.section	.nv.compat,"",@"SHT_CUDA_COMPAT_INFO"
	.align	4
        /*0000*/ 	.byte	0x02, 0x09, 0x01, 0x00, 0x02, 0x02, 0x02, 0x00, 0x02, 0x05, 0x05, 0x00, 0x03, 0x07, 0x01, 0x01
        /*0010*/ 	.byte	0x02, 0x03, 0x01, 0x00, 0x02, 0x06, 0x01, 0x00, 0x04, 0x0b, 0x08, 0x00, 0x09, 0x00, 0x00, 0x00
        /*0020*/ 	.byte	0x00, 0x00, 0x00, 0x00


//--------------------- .nv.info._ZN7cutlass13device_kernelINS_4gemm6kernel13GemmUniversalIN4cute5tupleIJiiiiEEENS1_10collective13CollectiveMmaINS1_35MainloopSm100TmaUmmaWarpSpecializedILi13ELi2ELi4ENS5_IJNS4_1CILi1EEESB_SB_EEEEENS5_IJNSA_ILi64EEESE_NSA_ILi128EEEEEENS_12float_e4m3_tENS5_IJlSB_lEEESH_SI_NS4_8TiledMMAINS4_8MMA_AtomIJNS4_10MMA_TraitsINS4_19SM100_MMA_F8F6F4_SSEJSH_SH_fSE_SE_NS4_17integral_constantINS4_4UMMA5MajorELSP_0EEESQ_NSN_INSO_7ScaleInELSR_0EEESS_EEEEEENS4_6LayoutISC_NS5_IJNSA_ILi0EEESW_SW_EEEEENS5_IJNS4_10UnderscoreESZ_SZ_EEEEENS4_13SM90_TMA_LOADENS4_14ComposedLayoutINS4_7SwizzleILi3ELi4ELi3EEENS4_18smem_ptr_flag_bitsILi8EEENSV_INS5_IJNSA_ILi8EEESF_EEENS5_IJSF_SB_EEEEEEEvNS4_8identityES12_S1C_vS1D_EENS_8epilogue10collective18CollectiveEpilogueINS1F_23Sm100TmaWarpSpecializedILi1ELi1ELi32ELb0ELb0EEEJSG_NS5_IJNSV_ISE_SB_EES1K_EEESH_SI_SH_SI_NS1F_6fusion15FusionCallbacksIS1J_NS1M_17LinearCombinationISH_fSH_fLNS_15FloatRoundStyleE2EEESG_S1L_JEEENS4_5SM1004TMEM4LOAD26SM100_TMEM_LOAD_16dp32b32xES12_NS13_INS14_ILi2ELi4ELi3EEES17_NSV_INS5_IJS18_SE_EEENS5_IJSE_SB_EEEEEEENS4_39AutoVectorizingCopyWithAssumedAlignmentILi128EEENS4_14SM90_TMA_STOREES20_S22_S22_EEEvvEEEEvNT_6ParamsE --------------------------
	.section	.nv.info._ZN7cutlass13device_kernelINS_4gemm6kernel13GemmUniversalIN4cute5tupleIJiiiiEEENS1_10collective13CollectiveMmaINS1_35MainloopSm100TmaUmmaWarpSpecializedILi13ELi2ELi4ENS5_IJNS4_1CILi1EEESB_SB_EEEEENS5_IJNSA_ILi64EEESE_NSA_ILi128EEEEEENS_12float_e4m3_tENS5_IJlSB_lEEESH_SI_NS4_8TiledMMAINS4_8MMA_AtomIJNS4_10MMA_TraitsINS4_19SM100_MMA_F8F6F4_SSEJSH_SH_fSE_SE_NS4_17integral_constantINS4_4UMMA5MajorELSP_0EEESQ_NSN_INSO_7ScaleInELSR_0EEESS_EEEEEENS4_6LayoutISC_NS5_IJNSA_ILi0EEESW_SW_EEEEENS5_IJNS4_10UnderscoreESZ_SZ_EEEEENS4_13SM90_TMA_LOADENS4_14ComposedLayoutINS4_7SwizzleILi3ELi4ELi3EEENS4_18smem_ptr_flag_bitsILi8EEENSV_INS5_IJNSA_ILi8EEESF_EEENS5_IJSF_SB_EEEEEEEvNS4_8identityES12_S1C_vS1D_EENS_8epilogue10collective18CollectiveEpilogueINS1F_23Sm100TmaWarpSpecializedILi1ELi1ELi32ELb0ELb0EEEJSG_NS5_IJNSV_ISE_SB_EES1K_EEESH_SI_SH_SI_NS1F_6fusion15FusionCallbacksIS1J_NS1M_17LinearCombinationISH_fSH_fLNS_15FloatRoundStyleE2EEESG_S1L_JEEENS4_5SM1004TMEM4LOAD26SM100_TMEM_LOAD_16dp32b32xES12_NS13_INS14_ILi2ELi4ELi3EEES17_NSV_INS5_IJS18_SE_EEENS5_IJSE_SB_EEEEEEENS4_39AutoVectorizingCopyWithAssumedAlignmentILi128EEENS4_14SM90_TMA_STOREES20_S22_S22_EEEvvEEEEvNT_6ParamsE,"",@"SHT_CUDA_INFO"
	.sectionflags	@""
	.align	4


	//----- nvinfo : EIATTR_CUDA_API_VERSION
	.align		4
        /*0000*/ 	.byte	0x04, 0x37
        /*0002*/ 	.short	(.L_31 - .L_30)
.L_30:
        /*0004*/ 	.word	0x00000082


	//----- nvinfo : EIATTR_KPARAM_INFO
	.align		4
.L_31:
        /*0008*/ 	.byte	0x04, 0x17
        /*000a*/ 	.short	(.L_33 - .L_32)
.L_32:
        /*000c*/ 	.word	0x00000000
        /*0010*/ 	.short	0x0000
        /*0012*/ 	.short	0x0000
        /*0014*/ 	.byte	0x00, 0xf0, 0x01, 0x20


	//----- nvinfo : EIATTR_AT_ENTRY_FRAGMENTS
	.align		4
.L_33:
        /*0018*/ 	.byte	0x04, 0x4f
        /*001a*/ 	.short	(.L_35 - .L_34)


	//   ....[0]....
.L_34:
        /*001c*/ 	.word	0x00000006


	//----- nvinfo : EIATTR_RESERVED_SMEM_USED
	.align		4
.L_35:
        /*0020*/ 	.byte	0x01, 0x41
	.zero		2


	//----- nvinfo : EIATTR_SPARSE_MMA_MASK
	.align		4
        /*0024*/ 	.byte	0x03, 0x50
        /*0026*/ 	.short	0x0000


	//----- nvinfo : EIATTR_TCGEN05_1CTA_USED
	.align		4
        /*0028*/ 	.byte	0x01, 0x51
	.zero		2


	//----- nvinfo : EIATTR_MAXREG_COUNT
	.align		4
        /*002c*/ 	.byte	0x03, 0x1b
        /*002e*/ 	.short	0x00ff


	//----- nvinfo : EIATTR_NUM_BARRIERS
	.align		4
        /*0030*/ 	.byte	0x02, 0x4c
        /*0032*/ 	.byte	0x07
	.zero		1


	//----- nvinfo : EIATTR_EXTERNS
	.align		4
        /*0034*/ 	.byte	0x04, 0x0f
        /*0036*/ 	.short	(.L_37 - .L_36)


	//   ....[0]....
	.align		4
.L_36:
        /*0038*/ 	.word	index@(__assertfail)


	//----- nvinfo : EIATTR_MERCURY_ISA_VERSION
	.align		4
.L_37:
        /*003c*/ 	.byte	0x03, 0x5f
        /*003e*/ 	.short	0x0101


	//----- nvinfo : EIATTR_INT_WARP_WIDE_INSTR_OFFSETS
	.align		4
        /*0040*/ 	.byte	0x04, 0x31
        /*0042*/ 	.short	(.L_39 - .L_38)


	//   ....[0]....
.L_38:
        /*0044*/ 	.word	0x00001eb0


	//   ....[1]....
        /*0048*/ 	.word	0x00003e70


	//   ....[2]....
        /*004c*/ 	.word	0x00003e90


	//   ....[3]....
        /*0050*/ 	.word	0x00003ec0


	//   ....[4]....
        /*0054*/ 	.word	0x000048d0


	//   ....[5]....
        /*0058*/ 	.word	0x000049c0


	//----- nvinfo : EIATTR_COOP_GROUP_MASK_REGIDS
	.align		4
.L_39:
        /*005c*/ 	.byte	0x04, 0x29
        /*005e*/ 	.short	(.L_41 - .L_40)


	//   ....[0]....
.L_40:
        /*0060*/ 	.word	0xffffffff


	//   ....[1]....
        /*0064*/ 	.word	0xffffffff


	//   ....[2]....
        /*0068*/ 	.word	0xffffffff


	//   ....[3]....
        /*006c*/ 	.word	0xffffffff


	//   ....[4]....
        /*0070*/ 	.word	0xffffffff


	//   ....[5]....
        /*0074*/ 	.word	0xffffffff


	//   ....[6]....
        /*0078*/ 	.word	0xffffffff


	//   ....[7]....
        /*007c*/ 	.word	0xffffffff


	//   ....[8]....
        /*0080*/ 	.word	0xffffffff


	//   ....[9]....
        /*0084*/ 	.word	0xffffffff


	//   ....[10]....
        /*0088*/ 	.word	0xffffffff


	//   ....[11]....
        /*008c*/ 	.word	0xffffffff


	//   ....[12]....
        /*0090*/ 	.word	0xffffffff


	//----- nvinfo : EIATTR_COOP_GROUP_INSTR_OFFSETS
	.align		4
.L_41:
        /*0094*/ 	.byte	0x04, 0x28
        /*0096*/ 	.short	(.L_43 - .L_42)


	//   ....[0]....
.L_42:
        /*0098*/ 	.word	0x00000090


	//   ....[1]....
        /*009c*/ 	.word	0x000004d0


	//   ....[2]....
        /*00a0*/ 	.word	0x00000790


	//   ....[3]....
        /*00a4*/ 	.word	0x000008d0


	//   ....[4]....
        /*00a8*/ 	.word	0x000009d0


	//   ....[5]....
        /*00ac*/ 	.word	0x00000b40


	//   ....[6]....
        /*00b0*/ 	.word	0x00000ce0


	//   ....[7]....
        /*00b4*/ 	.word	0x00001d90


	//   ....[8]....
        /*00b8*/ 	.word	0x00003080


	//   ....[9]....
        /*00bc*/ 	.word	0x00003290


	//   ....[10]....
        /*00c0*/ 	.word	0x000032c0


	//   ....[11]....
        /*00c4*/ 	.word	0x00003d50


	//   ....[12]....
        /*00c8*/ 	.word	0x00003f80


	//----- nvinfo : EIATTR_VRC_CTA_INIT_COUNT
	.align		4
.L_43:
        /*00cc*/ 	.byte	0x02, 0x4a
        /*00ce*/ 	.byte	0x80
	.zero		1


	//----- nvinfo : EIATTR_SYSCALL_OFFSETS
	.align		4
        /*00d0*/ 	.byte	0x04, 0x46
        /*00d2*/ 	.short	(.L_45 - .L_44)


	//   ....[0]....
.L_44:
        /*00d4*/ 	.word	0x000053e0


	//   ....[1]....
        /*00d8*/ 	.word	0x00005520


	//   ....[2]....
        /*00dc*/ 	.word	0x00005c80


	//----- nvinfo : EIATTR_MBARRIER_INSTR_OFFSETS
	.align		4
.L_45:
        /*00e0*/ 	.byte	0x04, 0x39
        /*00e2*/ 	.short	(.L_47 - .L_46)


	//   ....[0]....
.L_46:
        /*00e4*/ 	.word	0x000005d0
        /*00e8*/ 	.word	0x000000ff
        /*00ec*/ 	.word	0x00000000
        /*00f0*/ 	.short	0x0100
        /*00f2*/ 	.byte	0x05
	.zero		1


	//   ....[1]....
        /*00f4*/ 	.word	0x000005e0
        /*00f8*/ 	.word	0x000000ff
        /*00fc*/ 	.word	0x00000068
        /*0100*/ 	.short	0x0100
        /*0102*/ 	.byte	0x05
	.zero		1


	//   ....[2]....
        /*0104*/ 	.word	0x000005f0
        /*0108*/ 	.word	0x000000ff
        /*010c*/ 	.word	0x00000008
        /*0110*/ 	.short	0x0100
        /*0112*/ 	.byte	0x05
	.zero		1


	//   ....[3]....
        /*0114*/ 	.word	0x00000600
        /*0118*/ 	.word	0x000000ff
        /*011c*/ 	.word	0x00000070
        /*0120*/ 	.short	0x0100
        /*0122*/ 	.byte	0x05
	.zero		1


	//   ....[4]....
        /*0124*/ 	.word	0x00000610
        /*0128*/ 	.word	0x000000ff
        /*012c*/ 	.word	0x00000010
        /*0130*/ 	.short	0x0100
        /*0132*/ 	.byte	0x05
	.zero		1


	//   ....[5]....
        /*0134*/ 	.word	0x00000620
        /*0138*/ 	.word	0x000000ff
        /*013c*/ 	.word	0x00000078
        /*0140*/ 	.short	0x0100
        /*0142*/ 	.byte	0x05
	.zero		1


	//   ....[6]....
        /*0144*/ 	.word	0x00000630
        /*0148*/ 	.word	0x000000ff
        /*014c*/ 	.word	0x00000018
        /*0150*/ 	.short	0x0100
        /*0152*/ 	.byte	0x05
	.zero		1


	//   ....[7]....
        /*0154*/ 	.word	0x00000640
        /*0158*/ 	.word	0x000000ff
        /*015c*/ 	.word	0x00000080
        /*0160*/ 	.short	0x0100
        /*0162*/ 	.byte	0x05
	.zero		1


	//   ....[8]....
        /*0164*/ 	.word	0x00000650
        /*0168*/ 	.word	0x000000ff
        /*016c*/ 	.word	0x00000020
        /*0170*/ 	.short	0x0100
        /*0172*/ 	.byte	0x05
	.zero		1


	//   ....[9]....
        /*0174*/ 	.word	0x00000660
        /*0178*/ 	.word	0x000000ff
        /*017c*/ 	.word	0x00000088
        /*0180*/ 	.short	0x0100
        /*0182*/ 	.byte	0x05
	.zero		1


	//   ....[10]....
        /*0184*/ 	.word	0x00000670
        /*0188*/ 	.word	0x000000ff
        /*018c*/ 	.word	0x00000028
        /*0190*/ 	.short	0x0100
        /*0192*/ 	.byte	0x05
	.zero		1


	//   ....[11]....
        /*0194*/ 	.word	0x00000680
        /*0198*/ 	.word	0x000000ff
        /*019c*/ 	.word	0x00000090
        /*01a0*/ 	.short	0x0100
        /*01a2*/ 	.byte	0x05
	.zero		1


	//   ....[12]....
        /*01a4*/ 	.word	0x00000690
        /*01a8*/ 	.word	0x000000ff
        /*01ac*/ 	.word	0x00000030
        /*01b0*/ 	.short	0x0100
        /*01b2*/ 	.byte	0x05
	.zero		1


	//   ....[13]....
        /*01b4*/ 	.word	0x000006a0
        /*01b8*/ 	.word	0x000000ff
        /*01bc*/ 	.word	0x00000098
        /*01c0*/ 	.short	0x0100
        /*01c2*/ 	.byte	0x05
	.zero		1


	//   ....[14]....
        /*01c4*/ 	.word	0x000006b0
        /*01c8*/ 	.word	0x000000ff
        /*01cc*/ 	.word	0x00000038
        /*01d0*/ 	.short	0x0100
        /*01d2*/ 	.byte	0x05
	.zero		1


	//   ....[15]....
        /*01d4*/ 	.word	0x000006c0
        /*01d8*/ 	.word	0x000000ff
        /*01dc*/ 	.word	0x000000a0
        /*01e0*/ 	.short	0x0100
        /*01e2*/ 	.byte	0x05
	.zero		1


	//   ....[16]....
        /*01e4*/ 	.word	0x000006d0
        /*01e8*/ 	.word	0x000000ff
        /*01ec*/ 	.word	0x00000040
        /*01f0*/ 	.short	0x0100
        /*01f2*/ 	.byte	0x05
	.zero		1


	//   ....[17]....
        /*01f4*/ 	.word	0x000006e0
        /*01f8*/ 	.word	0x000000ff
        /*01fc*/ 	.word	0x000000a8
        /*0200*/ 	.short	0x0100
        /*0202*/ 	.byte	0x05
	.zero		1


	//   ....[18]....
        /*0204*/ 	.word	0x000006f0
        /*0208*/ 	.word	0x000000ff
        /*020c*/ 	.word	0x00000048
        /*0210*/ 	.short	0x0100
        /*0212*/ 	.byte	0x05
	.zero		1


	//   ....[19]....
        /*0214*/ 	.word	0x00000700
        /*0218*/ 	.word	0x000000ff
        /*021c*/ 	.word	0x000000b0
        /*0220*/ 	.short	0x0100
        /*0222*/ 	.byte	0x05
	.zero		1


	//   ....[20]....
        /*0224*/ 	.word	0x00000710
        /*0228*/ 	.word	0x000000ff
        /*022c*/ 	.word	0x00000050
        /*0230*/ 	.short	0x0100
        /*0232*/ 	.byte	0x05
	.zero		1


	//   ....[21]....
        /*0234*/ 	.word	0x00000720
        /*0238*/ 	.word	0x000000ff
        /*023c*/ 	.word	0x000000b8
        /*0240*/ 	.short	0x0100
        /*0242*/ 	.byte	0x05
	.zero		1


	//   ....[22]....
        /*0244*/ 	.word	0x00000730
        /*0248*/ 	.word	0x000000ff
        /*024c*/ 	.word	0x00000058
        /*0250*/ 	.short	0x0100
        /*0252*/ 	.byte	0x05
	.zero		1


	//   ....[23]....
        /*0254*/ 	.word	0x00000740
        /*0258*/ 	.word	0x000000ff
        /*025c*/ 	.word	0x000000c0
        /*0260*/ 	.short	0x0100
        /*0262*/ 	.byte	0x05
	.zero		1


	//   ....[24]....
        /*0264*/ 	.word	0x00000750
        /*0268*/ 	.word	0x000000ff
        /*026c*/ 	.word	0x00000060
        /*0270*/ 	.short	0x0100
        /*0272*/ 	.byte	0x05
	.zero		1


	//   ....[25]....
        /*0274*/ 	.word	0x00000760
        /*0278*/ 	.word	0x000000ff
        /*027c*/ 	.word	0x000000c8
        /*0280*/ 	.short	0x0100
        /*0282*/ 	.byte	0x05
	.zero		1


	//   ....[26]....
        /*0284*/ 	.word	0x000008a0
        /*0288*/ 	.word	0x000000ff
        /*028c*/ 	.word	0x000000d0
        /*0290*/ 	.short	0x0100
        /*0292*/ 	.byte	0x06
	.zero		1


	//   ....[27]....
        /*0294*/ 	.word	0x000008b0
        /*0298*/ 	.word	0x000000ff
        /*029c*/ 	.word	0x000000d8
        /*02a0*/ 	.short	0x0100
        /*02a2*/ 	.byte	0x06
	.zero		1


	//   ....[28]....
        /*02a4*/ 	.word	0x000009a0
        /*02a8*/ 	.word	0x000000ff
        /*02ac*/ 	.word	0x000000e0
        /*02b0*/ 	.short	0x0100
        /*02b2*/ 	.byte	0x05
	.zero		1


	//   ....[29]....
        /*02b4*/ 	.word	0x000009b0
        /*02b8*/ 	.word	0x000000ff
        /*02bc*/ 	.word	0x000000e8
        /*02c0*/ 	.short	0x0100
        /*02c2*/ 	.byte	0x05
	.zero		1


	//   ....[30]....
        /*02c4*/ 	.word	0x00000af0
        /*02c8*/ 	.word	0x000000ff
        /*02cc*/ 	.word	0x000000f0
        /*02d0*/ 	.short	0x0100
        /*02d2*/ 	.byte	0x05
	.zero		1


	//   ....[31]....
        /*02d4*/ 	.word	0x00000b00
        /*02d8*/ 	.word	0x000000ff
        /*02dc*/ 	.word	0x00000100
        /*02e0*/ 	.short	0x0100
        /*02e2*/ 	.byte	0x05
	.zero		1


	//   ....[32]....
        /*02e4*/ 	.word	0x00000b10
        /*02e8*/ 	.word	0x000000ff
        /*02ec*/ 	.word	0x000000f8
        /*02f0*/ 	.short	0x0100
        /*02f2*/ 	.byte	0x05
	.zero		1


	//   ....[33]....
        /*02f4*/ 	.word	0x00000b20
        /*02f8*/ 	.word	0x000000ff
        /*02fc*/ 	.word	0x00000108
        /*0300*/ 	.short	0x0100
        /*0302*/ 	.byte	0x05
	.zero		1


	//   ....[34]....
        /*0304*/ 	.word	0x00000c50
        /*0308*/ 	.word	0x000000ff
        /*030c*/ 	.word	0x00000110
        /*0310*/ 	.short	0x0100
        /*0312*/ 	.byte	0x06
	.zero		1


	//   ....[35]....
        /*0314*/ 	.word	0x00000c60
        /*0318*/ 	.word	0x000000ff
        /*031c*/ 	.word	0x00000130
        /*0320*/ 	.short	0x0100
        /*0322*/ 	.byte	0x06
	.zero		1


	//   ....[36]....
        /*0324*/ 	.word	0x00000c70
        /*0328*/ 	.word	0x000000ff
        /*032c*/ 	.word	0x00000118
        /*0330*/ 	.short	0x0100
        /*0332*/ 	.byte	0x06
	.zero		1


	//   ....[37]....
        /*0334*/ 	.word	0x00000c80
        /*0338*/ 	.word	0x000000ff
        /*033c*/ 	.word	0x00000138
        /*0340*/ 	.short	0x0100
        /*0342*/ 	.byte	0x06
	.zero		1


	//   ....[38]....
        /*0344*/ 	.word	0x00000c90
        /*0348*/ 	.word	0x000000ff
        /*034c*/ 	.word	0x00000120
        /*0350*/ 	.short	0x0100
        /*0352*/ 	.byte	0x06
	.zero		1


	//   ....[39]....
        /*0354*/ 	.word	0x00000ca0
        /*0358*/ 	.word	0x000000ff
        /*035c*/ 	.word	0x00000140
        /*0360*/ 	.short	0x0100
        /*0362*/ 	.byte	0x06
	.zero		1


	//   ....[40]....
        /*0364*/ 	.word	0x00000cb0
        /*0368*/ 	.word	0x000000ff
        /*036c*/ 	.word	0x00000128
        /*0370*/ 	.short	0x0100
        /*0372*/ 	.byte	0x06
	.zero		1


	//   ....[41]....
        /*0374*/ 	.word	0x00000cc0
        /*0378*/ 	.word	0x000000ff
        /*037c*/ 	.word	0x00000148
        /*0380*/ 	.short	0x0100
        /*0382*/ 	.byte	0x06
	.zero		1


	//   ....[42]....
        /*0384*/ 	.word	0x00000db0
        /*0388*/ 	.word	0x000000ff
        /*038c*/ 	.word	0x00000150
        /*0390*/ 	.short	0x0100
        /*0392*/ 	.byte	0x05
	.zero		1


	//   ....[43]....
        /*0394*/ 	.word	0x00000dc0
        /*0398*/ 	.word	0x000000ff
        /*039c*/ 	.word	0x00000160
        /*03a0*/ 	.short	0x0100
        /*03a2*/ 	.byte	0x05
	.zero		1


	//   ....[44]....
        /*03a4*/ 	.word	0x00000dd0
        /*03a8*/ 	.word	0x000000ff
        /*03ac*/ 	.word	0x00000158
        /*03b0*/ 	.short	0x0100
        /*03b2*/ 	.byte	0x05
	.zero		1


	//   ....[45]....
        /*03b4*/ 	.word	0x00000de0
        /*03b8*/ 	.word	0x000000ff
        /*03bc*/ 	.word	0x00000168
        /*03c0*/ 	.short	0x0100
        /*03c2*/ 	.byte	0x05
	.zero		1


	//   ....[46]....
        /*03c4*/ 	.word	0x000016b0
        /*03c8*/ 	.word	0x00000003
        /*03cc*/ 	.word	0x00000160
        /*03d0*/ 	.short	0x010a
        /*03d2*/ 	.byte	0xff
	.zero		1


	//   ....[47]....
        /*03d4*/ 	.word	0x000016e0
        /*03d8*/ 	.word	0x00000003
        /*03dc*/ 	.word	0x00000150
        /*03e0*/ 	.short	0x0101
        /*03e2*/ 	.byte	0xff
	.zero		1


	//   ....[48]....
        /*03e4*/ 	.word	0x000017b0
        /*03e8*/ 	.word	0x000000ff
        /*03ec*/ 	.word	0x00000068
        /*03f0*/ 	.short	0x010a
        /*03f2*/ 	.byte	0x08
	.zero		1


	//   ....[49]....
        /*03f4*/ 	.word	0x00001850
        /*03f8*/ 	.word	0x000000ff
        /*03fc*/ 	.word	0x00000068
        /*0400*/ 	.short	0x010a
        /*0402*/ 	.byte	0x21
	.zero		1


	//   ....[50]....
        /*0404*/ 	.word	0x000019b0
        /*0408*/ 	.word	0x000000ff
        /*040c*/ 	.word	0x00000068
        /*0410*/ 	.short	0x010a
        /*0412*/ 	.byte	0x08
	.zero		1


	//   ....[51]....
        /*0414*/ 	.word	0x00001aa0
        /*0418*/ 	.word	0x000000ff
        /*041c*/ 	.word	0x000000e8
        /*0420*/ 	.short	0x0101
        /*0422*/ 	.byte	0x04
	.zero		1


	//   ....[52]....
        /*0424*/ 	.word	0x00001ac0
        /*0428*/ 	.word	0x000000ff
        /*042c*/ 	.word	0x00000068
        /*0430*/ 	.short	0x010a
        /*0432*/ 	.byte	0x08
	.zero		1


	//   ....[53]....
        /*0434*/ 	.word	0x00001b40
        /*0438*/ 	.word	0x000000ff
        /*043c*/ 	.word	0x00000068
        /*0440*/ 	.short	0x010a
        /*0442*/ 	.byte	0x11
	.zero		1


	//   ....[54]....
        /*0444*/ 	.word	0x00001ca0
        /*0448*/ 	.word	0x000000ff
        /*044c*/ 	.word	0x00000068
        /*0450*/ 	.short	0x010a
        /*0452*/ 	.byte	0x08
	.zero		1


	//   ....[55]....
        /*0454*/ 	.word	0x00001dc0
        /*0458*/ 	.word	0x00000002
        /*045c*/ 	.word	0x000000f0
        /*0460*/ 	.short	0x010a
        /*0462*/ 	.byte	0xff
	.zero		1


	//   ....[56]....
        /*0464*/ 	.word	0x00001e80
        /*0468*/ 	.word	0x00000002
        /*046c*/ 	.word	0x00000000
        /*0470*/ 	.short	0x0101
        /*0472*/ 	.byte	0xff
	.zero		1


	//   ....[57]....
        /*0474*/ 	.word	0x000023e0
        /*0478*/ 	.word	0x000000ff
        /*047c*/ 	.word	0x00000000
        /*0480*/ 	.short	0x010a
        /*0482*/ 	.byte	0x05
	.zero		1


	//   ....[58]....
        /*0484*/ 	.word	0x00002470
        /*0488*/ 	.word	0x000000ff
        /*048c*/ 	.word	0x00000000
        /*0490*/ 	.short	0x010a
        /*0492*/ 	.byte	0x05
	.zero		1


	//   ....[59]....
        /*0494*/ 	.word	0x00002500
        /*0498*/ 	.word	0x000000ff
        /*049c*/ 	.word	0x00000000
        /*04a0*/ 	.short	0x010a
        /*04a2*/ 	.byte	0x05
	.zero		1


	//   ....[60]....
        /*04a4*/ 	.word	0x00002590
        /*04a8*/ 	.word	0x000000ff
        /*04ac*/ 	.word	0x00000000
        /*04b0*/ 	.short	0x010a
        /*04b2*/ 	.byte	0x05
	.zero		1


	//   ....[61]....
        /*04b4*/ 	.word	0x00002620
        /*04b8*/ 	.word	0x000000ff
        /*04bc*/ 	.word	0x00000000
        /*04c0*/ 	.short	0x010a
        /*04c2*/ 	.byte	0x05
	.zero		1


	//   ....[62]....
        /*04c4*/ 	.word	0x000026b0
        /*04c8*/ 	.word	0x000000ff
        /*04cc*/ 	.word	0x00000000
        /*04d0*/ 	.short	0x010a
        /*04d2*/ 	.byte	0x05
	.zero		1


	//   ....[63]....
        /*04d4*/ 	.word	0x00002740
        /*04d8*/ 	.word	0x000000ff
        /*04dc*/ 	.word	0x00000000
        /*04e0*/ 	.short	0x010a
        /*04e2*/ 	.byte	0x05
	.zero		1


	//   ....[64]....
        /*04e4*/ 	.word	0x000027d0
        /*04e8*/ 	.word	0x000000ff
        /*04ec*/ 	.word	0x00000000
        /*04f0*/ 	.short	0x010a
        /*04f2*/ 	.byte	0x05
	.zero		1


	//   ....[65]....
        /*04f4*/ 	.word	0x00002860
        /*04f8*/ 	.word	0x000000ff
        /*04fc*/ 	.word	0x00000000
        /*0500*/ 	.short	0x010a
        /*0502*/ 	.byte	0x05
	.zero		1


	//   ....[66]....
        /*0504*/ 	.word	0x000028f0
        /*0508*/ 	.word	0x000000ff
        /*050c*/ 	.word	0x00000000
        /*0510*/ 	.short	0x010a
        /*0512*/ 	.byte	0x05
	.zero		1


	//   ....[67]....
        /*0514*/ 	.word	0x00002980
        /*0518*/ 	.word	0x000000ff
        /*051c*/ 	.word	0x00000000
        /*0520*/ 	.short	0x010a
        /*0522*/ 	.byte	0x05
	.zero		1


	//   ....[68]....
        /*0524*/ 	.word	0x00002a10
        /*0528*/ 	.word	0x000000ff
        /*052c*/ 	.word	0x00000000
        /*0530*/ 	.short	0x010a
        /*0532*/ 	.byte	0x05
	.zero		1


	//   ....[69]....
        /*0534*/ 	.word	0x00002ab0
        /*0538*/ 	.word	0x00000000
        /*053c*/ 	.word	0x00000000
        /*0540*/ 	.short	0x010a
        /*0542*/ 	.byte	0xff
	.zero		1


	//   ....[70]....
        /*0544*/ 	.word	0x00002bd0
        /*0548*/ 	.word	0x00000000
        /*054c*/ 	.word	0x00000150
        /*0550*/ 	.short	0x010a
        /*0552*/ 	.byte	0xff
	.zero		1


	//   ....[71]....
        /*0554*/ 	.word	0x00002c30
        /*0558*/ 	.word	0x00000004
        /*055c*/ 	.word	0x00000000
        /*0560*/ 	.short	0x0101
        /*0562*/ 	.byte	0xff
	.zero		1


	//   ....[72]....
        /*0564*/ 	.word	0x00002c50
        /*0568*/ 	.word	0x000000ff
        /*056c*/ 	.word	0x00000100
        /*0570*/ 	.short	0x010a
        /*0572*/ 	.byte	0x05
	.zero		1


	//   ....[73]....
        /*0574*/ 	.word	0x00002d70
        /*0578*/ 	.word	0x00000000
        /*057c*/ 	.word	0x000000f0
        /*0580*/ 	.short	0x010a
        /*0582*/ 	.byte	0xff
	.zero		1


	//   ....[74]....
        /*0584*/ 	.word	0x00002e80
        /*0588*/ 	.word	0x00000000
        /*058c*/ 	.word	0x00000000
        /*0590*/ 	.short	0x0101
        /*0592*/ 	.byte	0xff
	.zero		1


	//   ....[75]....
        /*0594*/ 	.word	0x00002f10
        /*0598*/ 	.word	0x000000ff
        /*059c*/ 	.word	0x00000100
        /*05a0*/ 	.short	0x0106
        /*05a2*/ 	.byte	0x05
	.zero		1


	//   ....[76]....
        /*05a4*/ 	.word	0x00002f30
        /*05a8*/ 	.word	0x000000ff
        /*05ac*/ 	.word	0x00000100
        /*05b0*/ 	.short	0x010a
        /*05b2*/ 	.byte	0x05
	.zero		1


	//   ....[77]....
        /*05b4*/ 	.word	0x00002fc0
        /*05b8*/ 	.word	0x000000ff
        /*05bc*/ 	.word	0x00000100
        /*05c0*/ 	.short	0x0106
        /*05c2*/ 	.byte	0x04
	.zero		1


	//   ....[78]....
        /*05c4*/ 	.word	0x00003000
        /*05c8*/ 	.word	0x00000000
        /*05cc*/ 	.word	0x00000100
        /*05d0*/ 	.short	0x010a
        /*05d2*/ 	.byte	0xff
	.zero		1


	//   ....[79]....
        /*05d4*/ 	.word	0x00003540
        /*05d8*/ 	.word	0x00000000
        /*05dc*/ 	.word	0x000000f0
        /*05e0*/ 	.short	0x010a
        /*05e2*/ 	.byte	0xff
	.zero		1


	//   ....[80]....
        /*05e4*/ 	.word	0x00003640
        /*05e8*/ 	.word	0x00000003
        /*05ec*/ 	.word	0x00000000
        /*05f0*/ 	.short	0x0101
        /*05f2*/ 	.byte	0xff
	.zero		1


	//   ....[81]....
        /*05f4*/ 	.word	0x00003650
        /*05f8*/ 	.word	0x000000ff
        /*05fc*/ 	.word	0x00000000
        /*0600*/ 	.short	0x010a
        /*0602*/ 	.byte	0x06
	.zero		1


	//   ....[82]....
        /*0604*/ 	.word	0x000036d0
        /*0608*/ 	.word	0x000000ff
        /*060c*/ 	.word	0x00000130
        /*0610*/ 	.short	0x010a
        /*0612*/ 	.byte	0x07
	.zero		1


	//   ....[83]....
        /*0614*/ 	.word	0x000037b0
        /*0618*/ 	.word	0x000000ff
        /*061c*/ 	.word	0x00000000
        /*0620*/ 	.short	0x010a
        /*0622*/ 	.byte	0x06
	.zero		1


	//   ....[84]....
        /*0624*/ 	.word	0x000038e0
        /*0628*/ 	.word	0x000000ff
        /*062c*/ 	.word	0x00000000
        /*0630*/ 	.short	0x010a
        /*0632*/ 	.byte	0x1a
	.zero		1


	//   ....[85]....
        /*0634*/ 	.word	0x00003b80
        /*0638*/ 	.word	0x000000ff
        /*063c*/ 	.word	0x00000000
        /*0640*/ 	.short	0x010a
        /*0642*/ 	.byte	0x06
	.zero		1


	//   ....[86]....
        /*0644*/ 	.word	0x00003c10
        /*0648*/ 	.word	0x000000ff
        /*064c*/ 	.word	0x00000000
        /*0650*/ 	.short	0x010a
        /*0652*/ 	.byte	0x06
	.zero		1


	//   ....[87]....
        /*0654*/ 	.word	0x00003ca0
        /*0658*/ 	.word	0x000000ff
        /*065c*/ 	.word	0x00000000
        /*0660*/ 	.short	0x010a
        /*0662*/ 	.byte	0x06
	.zero		1


	//   ....[88]....
        /*0664*/ 	.word	0x00003d30
        /*0668*/ 	.word	0x000000ff
        /*066c*/ 	.word	0x00000000
        /*0670*/ 	.short	0x010a
        /*0672*/ 	.byte	0x07
	.zero		1


	//   ....[89]....
        /*0674*/ 	.word	0x00004170
        /*0678*/ 	.word	0x00000000
        /*067c*/ 	.word	0x000000f0
        /*0680*/ 	.short	0x010a
        /*0682*/ 	.byte	0xff
	.zero		1


	//   ....[90]....
        /*0684*/ 	.word	0x00004260
        /*0688*/ 	.word	0x00000000
        /*068c*/ 	.word	0x00000000
        /*0690*/ 	.short	0x0101
        /*0692*/ 	.byte	0xff
	.zero		1


	//   ....[91]....
        /*0694*/ 	.word	0x00004580
        /*0698*/ 	.word	0x000000ff
        /*069c*/ 	.word	0x000000e8
        /*06a0*/ 	.short	0x010a
        /*06a2*/ 	.byte	0x06
	.zero		1


	//   ....[92]....
        /*06a4*/ 	.word	0x00004700
        /*06a8*/ 	.word	0x000000ff
        /*06ac*/ 	.word	0x000000d8
        /*06b0*/ 	.short	0x010a
        /*06b2*/ 	.byte	0x06
	.zero		1


	//   ....[93]....
        /*06b4*/ 	.word	0x00004a30
        /*06b8*/ 	.word	0x000000ff
        /*06bc*/ 	.word	0x000000d0
        /*06c0*/ 	.short	0x010b
        /*06c2*/ 	.byte	0x06
	.zero		1


	//   ....[94]....
        /*06c4*/ 	.word	0x00004a50
        /*06c8*/ 	.word	0x000000ff
        /*06cc*/ 	.word	0x00000000
        /*06d0*/ 	.short	0x0101
        /*06d2*/ 	.byte	0x25
	.zero		1


	//   ....[95]....
        /*06d4*/ 	.word	0x00004a90
        /*06d8*/ 	.word	0x00000000
        /*06dc*/ 	.word	0x000000d8
        /*06e0*/ 	.short	0x010a
        /*06e2*/ 	.byte	0xff
	.zero		1


	//   ....[96]....
        /*06e4*/ 	.word	0x00004df0
        /*06e8*/ 	.word	0x00000000
        /*06ec*/ 	.word	0x000000f0
        /*06f0*/ 	.short	0x010a
        /*06f2*/ 	.byte	0xff
	.zero		1


	//   ....[97]....
        /*06f4*/ 	.word	0x00004f00
        /*06f8*/ 	.word	0x00000000
        /*06fc*/ 	.word	0x00000000
        /*0700*/ 	.short	0x0101
        /*0702*/ 	.byte	0xff
	.zero		1


	//   ....[98]....
        /*0704*/ 	.word	0x000058b0
        /*0708*/ 	.word	0x000000ff
        /*070c*/ 	.word	0x000000d0
        /*0710*/ 	.short	0x010a
        /*0712*/ 	.byte	0x2b
	.zero		1


	//   ....[99]....
        /*0714*/ 	.word	0x000058d0
        /*0718*/ 	.word	0x0000005c
        /*071c*/ 	.word	0x00000110
        /*0720*/ 	.short	0x010a
        /*0722*/ 	.byte	0xff
	.zero		1


	//   ....[100]....
        /*0724*/ 	.word	0x00005a20
        /*0728*/ 	.word	0x000000ff
        /*072c*/ 	.word	0x000000d0
        /*0730*/ 	.short	0x010a
        /*0732*/ 	.byte	0x2b
	.zero		1


	//   ....[101]....
        /*0734*/ 	.word	0x00005b00
        /*0738*/ 	.word	0x000000ff
        /*073c*/ 	.word	0x00000000
        /*0740*/ 	.short	0x0101
        /*0742*/ 	.byte	0x04
	.zero		1


	//   ....[102]....
        /*0744*/ 	.word	0x00005b60
        /*0748*/ 	.word	0x0000005c
        /*074c*/ 	.word	0x00000110
        /*0750*/ 	.short	0x010a
        /*0752*/ 	.byte	0xff
	.zero		1


	//   ....[103]....
        /*0754*/ 	.word	0x00005f30
        /*0758*/ 	.word	0x000000ff
        /*075c*/ 	.word	0x00000000
        /*0760*/ 	.short	0x0101
        /*0762*/ 	.byte	0x05
	.zero		1


	//   ....[104]....
        /*0764*/ 	.word	0x000067c0
        /*0768*/ 	.word	0x00000003
        /*076c*/ 	.word	0x00000160
        /*0770*/ 	.short	0x010a
        /*0772*/ 	.byte	0xff
	.zero		1


	//   ....[105]....
        /*0774*/ 	.word	0x00006820
        /*0778*/ 	.word	0x00000002
        /*077c*/ 	.word	0x00000068
        /*0780*/ 	.short	0x010a
        /*0782*/ 	.byte	0xff
	.zero		1


	//   ....[106]....
        /*0784*/ 	.word	0x00006880
        /*0788*/ 	.word	0x00000002
        /*078c*/ 	.word	0x00000068
        /*0790*/ 	.short	0x010a
        /*0792*/ 	.byte	0xff
	.zero		1


	//   ....[107]....
        /*0794*/ 	.word	0x000068d0
        /*0798*/ 	.word	0x00000002
        /*079c*/ 	.word	0x000000f0
        /*07a0*/ 	.short	0x010a
        /*07a2*/ 	.byte	0xff
	.zero		1


	//   ....[108]....
        /*07a4*/ 	.word	0x00006930
        /*07a8*/ 	.word	0x00000000
        /*07ac*/ 	.word	0x00000000
        /*07b0*/ 	.short	0x010a
        /*07b2*/ 	.byte	0xff
	.zero		1


	//   ....[109]....
        /*07b4*/ 	.word	0x00006990
        /*07b8*/ 	.word	0x00000000
        /*07bc*/ 	.word	0x00000000
        /*07c0*/ 	.short	0x010a
        /*07c2*/ 	.byte	0xff
	.zero		1


	//   ....[110]....
        /*07c4*/ 	.word	0x000069f0
        /*07c8*/ 	.word	0x00000000
        /*07cc*/ 	.word	0x00000000
        /*07d0*/ 	.short	0x010a
        /*07d2*/ 	.byte	0xff
	.zero		1


	//   ....[111]....
        /*07d4*/ 	.word	0x00006a50
        /*07d8*/ 	.word	0x00000000
        /*07dc*/ 	.word	0x00000000
        /*07e0*/ 	.short	0x010a
        /*07e2*/ 	.byte	0xff
	.zero		1


	//   ....[112]....
        /*07e4*/ 	.word	0x00006ab0
        /*07e8*/ 	.word	0x00000000
        /*07ec*/ 	.word	0x00000000
        /*07f0*/ 	.short	0x010a
        /*07f2*/ 	.byte	0xff
	.zero		1


	//   ....[113]....
        /*07f4*/ 	.word	0x00006b10
        /*07f8*/ 	.word	0x00000000
        /*07fc*/ 	.word	0x00000000
        /*0800*/ 	.short	0x010a
        /*0802*/ 	.byte	0xff
	.zero		1


	//   ....[114]....
        /*0804*/ 	.word	0x00006b70
        /*0808*/ 	.word	0x00000000
        /*080c*/ 	.word	0x00000000
        /*0810*/ 	.short	0x010a
        /*0812*/ 	.byte	0xff
	.zero		1


	//   ....[115]....
        /*0814*/ 	.word	0x00006bd0
        /*0818*/ 	.word	0x00000000
        /*081c*/ 	.word	0x00000000
        /*0820*/ 	.short	0x010a
        /*0822*/ 	.byte	0xff
	.zero		1


	//   ....[116]....
        /*0824*/ 	.word	0x00006c30
        /*0828*/ 	.word	0x00000000
        /*082c*/ 	.word	0x00000000
        /*0830*/ 	.short	0x010a
        /*0832*/ 	.byte	0xff
	.zero		1


	//   ....[117]....
        /*0834*/ 	.word	0x00006c90
        /*0838*/ 	.word	0x00000000
        /*083c*/ 	.word	0x00000000
        /*0840*/ 	.short	0x010a
        /*0842*/ 	.byte	0xff
	.zero		1


	//   ....[118]....
        /*0844*/ 	.word	0x00006cf0
        /*0848*/ 	.word	0x00000000
        /*084c*/ 	.word	0x00000000
        /*0850*/ 	.short	0x010a
        /*0852*/ 	.byte	0xff
	.zero		1


	//   ....[119]....
        /*0854*/ 	.word	0x00006d50
        /*0858*/ 	.word	0x00000000
        /*085c*/ 	.word	0x00000000
        /*0860*/ 	.short	0x010a
        /*0862*/ 	.byte	0xff
	.zero		1


	//   ....[120]....
        /*0864*/ 	.word	0x00006da0
        /*0868*/ 	.word	0x00000000
        /*086c*/ 	.word	0x00000150
        /*0870*/ 	.short	0x010a
        /*0872*/ 	.byte	0xff
	.zero		1


	//   ....[121]....
        /*0874*/ 	.word	0x00006e00
        /*0878*/ 	.word	0x00000000
        /*087c*/ 	.word	0x00000100
        /*0880*/ 	.short	0x010a
        /*0882*/ 	.byte	0xff
	.zero		1


	//   ....[122]....
        /*0884*/ 	.word	0x00006e50
        /*0888*/ 	.word	0x00000000
        /*088c*/ 	.word	0x000000f0
        /*0890*/ 	.short	0x010a
        /*0892*/ 	.byte	0xff
	.zero		1


	//   ....[123]....
        /*0894*/ 	.word	0x00006eb0
        /*0898*/ 	.word	0x00000000
        /*089c*/ 	.word	0x00000100
        /*08a0*/ 	.short	0x010a
        /*08a2*/ 	.byte	0xff
	.zero		1


	//   ....[124]....
        /*08a4*/ 	.word	0x00006f00
        /*08a8*/ 	.word	0x00000000
        /*08ac*/ 	.word	0x000000f0
        /*08b0*/ 	.short	0x010a
        /*08b2*/ 	.byte	0xff
	.zero		1


	//   ....[125]....
        /*08b4*/ 	.word	0x00006f60
        /*08b8*/ 	.word	0x00000003
        /*08bc*/ 	.word	0x00000130
        /*08c0*/ 	.short	0x010a
        /*08c2*/ 	.byte	0xff
	.zero		1


	//   ....[126]....
        /*08c4*/ 	.word	0x00006fc0
        /*08c8*/ 	.word	0x00000000
        /*08cc*/ 	.word	0x00000000
        /*08d0*/ 	.short	0x010a
        /*08d2*/ 	.byte	0xff
	.zero		1


	//   ....[127]....
        /*08d4*/ 	.word	0x00007020
        /*08d8*/ 	.word	0x00000000
        /*08dc*/ 	.word	0x00000000
        /*08e0*/ 	.short	0x010a
        /*08e2*/ 	.byte	0xff
	.zero		1


	//   ....[128]....
        /*08e4*/ 	.word	0x00007080
        /*08e8*/ 	.word	0x00000000
        /*08ec*/ 	.word	0x00000000
        /*08f0*/ 	.short	0x010a
        /*08f2*/ 	.byte	0xff
	.zero		1


	//   ....[129]....
        /*08f4*/ 	.word	0x000070e0
        /*08f8*/ 	.word	0x00000000
        /*08fc*/ 	.word	0x00000000
        /*0900*/ 	.short	0x010a
        /*0902*/ 	.byte	0xff
	.zero		1


	//   ....[130]....
        /*0904*/ 	.word	0x00007140
        /*0908*/ 	.word	0x00000000
        /*090c*/ 	.word	0x00000000
        /*0910*/ 	.short	0x010a
        /*0912*/ 	.byte	0xff
	.zero		1


	//   ....[131]....
        /*0914*/ 	.word	0x00007190
        /*0918*/ 	.word	0x00000000
        /*091c*/ 	.word	0x000000f0
        /*0920*/ 	.short	0x010a
        /*0922*/ 	.byte	0xff
	.zero		1


	//   ....[132]....
        /*0924*/ 	.word	0x000071f0
        /*0928*/ 	.word	0x00000000
        /*092c*/ 	.word	0x000000e8
        /*0930*/ 	.short	0x010a
        /*0932*/ 	.byte	0xff
	.zero		1


	//   ....[133]....
        /*0934*/ 	.word	0x00007250
        /*0938*/ 	.word	0x00000003
        /*093c*/ 	.word	0x000000d8
        /*0940*/ 	.short	0x010a
        /*0942*/ 	.byte	0xff
	.zero		1


	//   ....[134]....
        /*0944*/ 	.word	0x000072a0
        /*0948*/ 	.word	0x00000000
        /*094c*/ 	.word	0x000000f0
        /*0950*/ 	.short	0x010a
        /*0952*/ 	.byte	0xff
	.zero		1


	//   ....[135]....
        /*0954*/ 	.word	0x00007300
        /*0958*/ 	.word	0x00000000
        /*095c*/ 	.word	0x000000d0
        /*0960*/ 	.short	0x010a
        /*0962*/ 	.byte	0xff
	.zero		1


	//   ....[136]....
        /*0964*/ 	.word	0x00007350
        /*0968*/ 	.word	0x0000005c
        /*096c*/ 	.word	0x00000110
        /*0970*/ 	.short	0x010a
        /*0972*/ 	.byte	0xff
	.zero		1


	//----- nvinfo : EIATTR_NUM_MBARRIERS
	.align		4
.L_47:
        /*0974*/ 	.byte	0x03, 0x38
        /*0976*/ 	.short	0x002e


	//----- nvinfo : EIATTR_EXIT_INSTR_OFFSETS
	.align		4
        /*0978*/ 	.byte	0x04, 0x1c
        /*097a*/ 	.short	(.L_49 - .L_48)


	//   ....[0]....
.L_48:
        /*097c*/ 	.word	0x00002ae0


	//   ....[1]....
        /*0980*/ 	.word	0x00002fd0


	//   ....[2]....
        /*0984*/ 	.word	0x00003030


	//   ....[3]....
        /*0988*/ 	.word	0x00003f90


	//   ....[4]....
        /*098c*/ 	.word	0x00004ac0


	//   ....[5]....
        /*0990*/ 	.word	0x00004b00


	//   ....[6]....
        /*0994*/ 	.word	0x000067b0


	//----- nvinfo : EIATTR_MAX_THREADS
	.align		4
.L_49:
        /*0998*/ 	.byte	0x04, 0x05
        /*099a*/ 	.short	(.L_51 - .L_50)
.L_50:
        /*099c*/ 	.word	0x00000100
        /*09a0*/ 	.word	0x00000001
        /*09a4*/ 	.word	0x00000001


	//----- nvinfo : EIATTR_CRS_STACK_SIZE
	.align		4
.L_51:
        /*09a8*/ 	.byte	0x04, 0x1e
        /*09aa*/ 	.short	(.L_53 - .L_52)
.L_52:
        /*09ac*/ 	.word	0x00000000


	//----- nvinfo : EIATTR_CBANK_PARAM_SIZE
	.align		4
.L_53:
        /*09b0*/ 	.byte	0x03, 0x19
        /*09b2*/ 	.short	0x0800


	//----- nvinfo : EIATTR_PARAM_CBANK
	.align		4
        /*09b4*/ 	.byte	0x04, 0x0a
        /*09b6*/ 	.short	(.L_55 - .L_54)
	.align		4
.L_54:
        /*09b8*/ 	.word	index@(.nv.constant0._ZN7cutlass13device_kernelINS_4gemm6kernel13GemmUniversalIN4cute5tupleIJiiiiEEENS1_10collective13CollectiveMmaINS1_35MainloopSm100TmaUmmaWarpSpecializedILi13ELi2ELi4ENS5_IJNS4_1CILi1EEESB_SB_EEEEENS5_IJNSA_ILi64EEESE_NSA_ILi128EEEEEENS_12float_e4m3_tENS5_IJlSB_lEEESH_SI_NS4_8TiledMMAINS4_8MMA_AtomIJNS4_10MMA_TraitsINS4_19SM100_MMA_F8F6F4_SSEJSH_SH_fSE_SE_NS4_17integral_constantINS4_4UMMA5MajorELSP_0EEESQ_NSN_INSO_7ScaleInELSR_0EEESS_EEEEEENS4_6LayoutISC_NS5_IJNSA_ILi0EEESW_SW_EEEEENS5_IJNS4_10UnderscoreESZ_SZ_EEEEENS4_13SM90_TMA_LOADENS4_14ComposedLayoutINS4_7SwizzleILi3ELi4ELi3EEENS4_18smem_ptr_flag_bitsILi8EEENSV_INS5_IJNSA_ILi8EEESF_EEENS5_IJSF_SB_EEEEEEEvNS4_8identityES12_S1C_vS1D_EENS_8epilogue10collective18CollectiveEpilogueINS1F_23Sm100TmaWarpSpecializedILi1ELi1ELi32ELb0ELb0EEEJSG_NS5_IJNSV_ISE_SB_EES1K_EEESH_SI_SH_SI_NS1F_6fusion15FusionCallbacksIS1J_NS1M_17LinearCombinationISH_fSH_fLNS_15FloatRoundStyleE2EEESG_S1L_JEEENS4_5SM1004TMEM4LOAD26SM100_TMEM_LOAD_16dp32b32xES12_NS13_INS14_ILi2ELi4ELi3EEES17_NSV_INS5_IJS18_SE_EEENS5_IJSE_SB_EEEEEEENS4_39AutoVectorizingCopyWithAssumedAlignmentILi128EEENS4_14SM90_TMA_STOREES20_S22_S22_EEEvvEEEEvNT_6ParamsE)
        /*09bc*/ 	.short	0x0380
        /*09be*/ 	.short	0x0800


	//----- nvinfo : EIATTR_SW_WAR
	.align		4
.L_55:
        /*09c0*/ 	.byte	0x04, 0x36
        /*09c2*/ 	.short	(.L_57 - .L_56)
.L_56:
        /*09c4*/ 	.word	0x00000008
.L_57:


//--------------------- .nv.callgraph             --------------------------
	.section	.nv.callgraph,"",@"SHT_CUDA_CALLGRAPH"
	.align	4
	.sectionentsize	8
	.align		4
        /*0000*/ 	.word	0x00000000
	.align		4
        /*0004*/ 	.word	0xffffffff
	.align		4
        /*0008*/ 	.word	index@(_ZN7cutlass13device_kernelINS_4gemm6kernel13GemmUniversalIN4cute5tupleIJiiiiEEENS1_10collective13CollectiveMmaINS1_35MainloopSm100TmaUmmaWarpSpecializedILi13ELi2ELi4ENS5_IJNS4_1CILi1EEESB_SB_EEEEENS5_IJNSA_ILi64EEESE_NSA_ILi128EEEEEENS_12float_e4m3_tENS5_IJlSB_lEEESH_SI_NS4_8TiledMMAINS4_8MMA_AtomIJNS4_10MMA_TraitsINS4_19SM100_MMA_F8F6F4_SSEJSH_SH_fSE_SE_NS4_17integral_constantINS4_4UMMA5MajorELSP_0EEESQ_NSN_INSO_7ScaleInELSR_0EEESS_EEEEEENS4_6LayoutISC_NS5_IJNSA_ILi0EEESW_SW_EEEEENS5_IJNS4_10UnderscoreESZ_SZ_EEEEENS4_13SM90_TMA_LOADENS4_14ComposedLayoutINS4_7SwizzleILi3ELi4ELi3EEENS4_18smem_ptr_flag_bitsILi8EEENSV_INS5_IJNSA_ILi8EEESF_EEENS5_IJSF_SB_EEEEEEEvNS4_8identityES12_S1C_vS1D_EENS_8epilogue10collective18CollectiveEpilogueINS1F_23Sm100TmaWarpSpecializedILi1ELi1ELi32ELb0ELb0EEEJSG_NS5_IJNSV_ISE_SB_EES1K_EEESH_SI_SH_SI_NS1F_6fusion15FusionCallbacksIS1J_NS1M_17LinearCombinationISH_fSH_fLNS_15FloatRoundStyleE2EEESG_S1L_JEEENS4_5SM1004TMEM4LOAD26SM100_TMEM_LOAD_16dp32b32xES12_NS13_INS14_ILi2ELi4ELi3EEES17_NSV_INS5_IJS18_SE_EEENS5_IJSE_SB_EEEEEEENS4_39AutoVectorizingCopyWithAssumedAlignmentILi128EEENS4_14SM90_TMA_STOREES20_S22_S22_EEEvvEEEEvNT_6ParamsE)
	.align		4
        /*000c*/ 	.word	index@(__assertfail)
	.align		4
        /*0010*/ 	.word	0x00000000
	.align		4
        /*0014*/ 	.word	0xfffffffe
	.align		4
        /*0018*/ 	.word	0x00000000
	.align		4
        /*001c*/ 	.word	0xfffffffd
	.align		4
        /*0020*/ 	.word	0x00000000
	.align		4
        /*0024*/ 	.word	0xfffffffc


//--------------------- .nv.constant4             --------------------------
	.section	.nv.constant4,"a",@progbits
	.align	8
	.align		8
.nv.constant4:
        /*0000*/ 	.dword	__assertfail
	.align		8
        /*0008*/ 	.dword	__unnamed_1
	.align		8
        /*0010*/ 	.dword	__unnamed_2
	.align		8
        /*0018*/ 	.dword	_ZN40_INTERNAL_3947a6ef_4_k_cu_a924857a_274514cuda3std3__45__cpo5beginE
	.align		8
        /*0020*/ 	.dword	_ZN40_INTERNAL_3947a6ef_4_k_cu_a924857a_274514cuda3std3__45__cpo3endE
	.align		8
        /*0028*/ 	.dword	_ZN40_INTERNAL_3947a6ef_4_k_cu_a924857a_274514cuda3std3__45__cpo6cbeginE
	.align		8
        /*0030*/ 	.dword	_ZN40_INTERNAL_3947a6ef_4_k_cu_a924857a_274514cuda3std3__45__cpo4cendE
	.align		8
        /*0038*/ 	.dword	_ZN40_INTERNAL_3947a6ef_4_k_cu_a924857a_274514cuda3std3__442_GLOBAL__N__3947a6ef_4_k_cu_a924857a_274516ignoreE
	.align		8
        /*0040*/ 	.dword	_ZN40_INTERNAL_3947a6ef_4_k_cu_a924857a_274514cuda3std3__419piecewise_constructE
	.align		8
        /*0048*/ 	.dword	_ZN40_INTERNAL_3947a6ef_4_k_cu_a924857a_274514cuda3std3__48in_placeE
	.align		8
        /*0050*/ 	.dword	_ZN40_INTERNAL_3947a6ef_4_k_cu_a924857a_274514cuda3std6ranges3__45__cpo4swapE
	.align		8
        /*0058*/ 	.dword	_ZN40_INTERNAL_3947a6ef_4_k_cu_a924857a_274514cuda3std6ranges3__45__cpo9iter_moveE
	.align		8
        /*0060*/ 	.dword	_ZN40_INTERNAL_3947a6ef_4_k_cu_a924857a_274514cute7productE
	.align		8
        /*0068*/ 	.dword	_ZN40_INTERNAL_3947a6ef_4_k_cu_a924857a_274514cute1_E
	.align		8
        /*0070*/ 	.dword	$str$25
	.align		8
        /*0078*/ 	.dword	$str$26
	.align		8
        /*0080*/ 	.dword	$str$27
	.align		8
        /*0088*/ 	.dword	$str$28


//--------------------- .text._ZN7cutlass13device_kernelINS_4gemm6kernel13GemmUniversalIN4cute5tupleIJiiiiEEENS1_10collective13CollectiveMmaINS1_35MainloopSm100TmaUmmaWarpSpecializedILi13ELi2ELi4ENS5_IJNS4_1CILi1EEESB_SB_EEEEENS5_IJNSA_ILi64EEESE_NSA_ILi128EEEEEENS_12float_e4m3_tENS5_IJlSB_lEEESH_SI_NS4_8TiledMMAINS4_8MMA_AtomIJNS4_10MMA_TraitsINS4_19SM100_MMA_F8F6F4_SSEJSH_SH_fSE_SE_NS4_17integral_constantINS4_4UMMA5MajorELSP_0EEESQ_NSN_INSO_7ScaleInELSR_0EEESS_EEEEEENS4_6LayoutISC_NS5_IJNSA_ILi0EEESW_SW_EEEEENS5_IJNS4_10UnderscoreESZ_SZ_EEEEENS4_13SM90_TMA_LOADENS4_14ComposedLayoutINS4_7SwizzleILi3ELi4ELi3EEENS4_18smem_ptr_flag_bitsILi8EEENSV_INS5_IJNSA_ILi8EEESF_EEENS5_IJSF_SB_EEEEEEEvNS4_8identityES12_S1C_vS1D_EENS_8epilogue10collective18CollectiveEpilogueINS1F_23Sm100TmaWarpSpecializedILi1ELi1ELi32ELb0ELb0EEEJSG_NS5_IJNSV_ISE_SB_EES1K_EEESH_SI_SH_SI_NS1F_6fusion15FusionCallbacksIS1J_NS1M_17LinearCombinationISH_fSH_fLNS_15FloatRoundStyleE2EEESG_S1L_JEEENS4_5SM1004TMEM4LOAD26SM100_TMEM_LOAD_16dp32b32xES12_NS13_INS14_ILi2ELi4ELi3EEES17_NSV_INS5_IJS18_SE_EEENS5_IJSE_SB_EEEEEEENS4_39AutoVectorizingCopyWithAssumedAlignmentILi128EEENS4_14SM90_TMA_STOREES20_S22_S22_EEEvvEEEEvNT_6ParamsE --------------------------
	.section	.text._ZN7cutlass13device_kernelINS_4gemm6kernel13GemmUniversalIN4cute5tupleIJiiiiEEENS1_10collective13CollectiveMmaINS1_35MainloopSm100TmaUmmaWarpSpecializedILi13ELi2ELi4ENS5_IJNS4_1CILi1EEESB_SB_EEEEENS5_IJNSA_ILi64EEESE_NSA_ILi128EEEEEENS_12float_e4m3_tENS5_IJlSB_lEEESH_SI_NS4_8TiledMMAINS4_8MMA_AtomIJNS4_10MMA_TraitsINS4_19SM100_MMA_F8F6F4_SSEJSH_SH_fSE_SE_NS4_17integral_constantINS4_4UMMA5MajorELSP_0EEESQ_NSN_INSO_7ScaleInELSR_0EEESS_EEEEEENS4_6LayoutISC_NS5_IJNSA_ILi0EEESW_SW_EEEEENS5_IJNS4_10UnderscoreESZ_SZ_EEEEENS4_13SM90_TMA_LOADENS4_14ComposedLayoutINS4_7SwizzleILi3ELi4ELi3EEENS4_18smem_ptr_flag_bitsILi8EEENSV_INS5_IJNSA_ILi8EEESF_EEENS5_IJSF_SB_EEEEEEEvNS4_8identityES12_S1C_vS1D_EENS_8epilogue10collective18CollectiveEpilogueINS1F_23Sm100TmaWarpSpecializedILi1ELi1ELi32ELb0ELb0EEEJSG_NS5_IJNSV_ISE_SB_EES1K_EEESH_SI_SH_SI_NS1F_6fusion15FusionCallbacksIS1J_NS1M_17LinearCombinationISH_fSH_fLNS_15FloatRoundStyleE2EEESG_S1L_JEEENS4_5SM1004TMEM4LOAD26SM100_TMEM_LOAD_16dp32b32xES12_NS13_INS14_ILi2ELi4ELi3EEES17_NSV_INS5_IJS18_SE_EEENS5_IJSE_SB_EEEEEEENS4_39AutoVectorizingCopyWithAssumedAlignmentILi128EEENS4_14SM90_TMA_STOREES20_S22_S22_EEEvvEEEEvNT_6ParamsE,"ax",@progbits
	.align	128
.text._ZN7cutlass13device_kernelINS_4gemm6kernel13GemmUniversalIN4cute5tupleIJiiiiEEENS1_10collective13CollectiveMmaINS1_35MainloopSm100TmaUmmaWarpSpecializedILi13ELi2ELi4ENS5_IJNS4_1CILi1EEESB_SB_EEEEENS5_IJNSA_ILi64EEESE_NSA_ILi128EEEEEENS_12float_e4m3_tENS5_IJlSB_lEEESH_SI_NS4_8TiledMMAINS4_8MMA_AtomIJNS4_10MMA_TraitsINS4_19SM100_MMA_F8F6F4_SSEJSH_SH_fSE_SE_NS4_17integral_constantINS4_4UMMA5MajorELSP_0EEESQ_NSN_INSO_7ScaleInELSR_0EEESS_EEEEEENS4_6LayoutISC_NS5_IJNSA_ILi0EEESW_SW_EEEEENS5_IJNS4_10UnderscoreESZ_SZ_EEEEENS4_13SM90_TMA_LOADENS4_14ComposedLayoutINS4_7SwizzleILi3ELi4ELi3EEENS4_18smem_ptr_flag_bitsILi8EEENSV_INS5_IJNSA_ILi8EEESF_EEENS5_IJSF_SB_EEEEEEEvNS4_8identityES12_S1C_vS1D_EENS_8epilogue10collective18CollectiveEpilogueINS1F_23Sm100TmaWarpSpecializedILi1ELi1ELi32ELb0ELb0EEEJSG_NS5_IJNSV_ISE_SB_EES1K_EEESH_SI_SH_SI_NS1F_6fusion15FusionCallbacksIS1J_NS1M_17LinearCombinationISH_fSH_fLNS_15FloatRoundStyleE2EEESG_S1L_JEEENS4_5SM1004TMEM4LOAD26SM100_TMEM_LOAD_16dp32b32xES12_NS13_INS14_ILi2ELi4ELi3EEES17_NSV_INS5_IJS18_SE_EEENS5_IJSE_SB_EEEEEEENS4_39AutoVectorizingCopyWithAssumedAlignmentILi128EEENS4_14SM90_TMA_STOREES20_S22_S22_EEEvvEEEEvNT_6ParamsE:
        .type           _ZN7cutlass13device_kernelINS_4gemm6kernel13GemmUniversalIN4cute5tupleIJiiiiEEENS1_10collective13CollectiveMmaINS1_35MainloopSm100TmaUmmaWarpSpecializedILi13ELi2ELi4ENS5_IJNS4_1CILi1EEESB_SB_EEEEENS5_IJNSA_ILi64EEESE_NSA_ILi128EEEEEENS_12float_e4m3_tENS5_IJlSB_lEEESH_SI_NS4_8TiledMMAINS4_8MMA_AtomIJNS4_10MMA_TraitsINS4_19SM100_MMA_F8F6F4_SSEJSH_SH_fSE_SE_NS4_17integral_constantINS4_4UMMA5MajorELSP_0EEESQ_NSN_INSO_7ScaleInELSR_0EEESS_EEEEEENS4_6LayoutISC_NS5_IJNSA_ILi0EEESW_SW_EEEEENS5_IJNS4_10UnderscoreESZ_SZ_EEEEENS4_13SM90_TMA_LOADENS4_14ComposedLayoutINS4_7SwizzleILi3ELi4ELi3EEENS4_18smem_ptr_flag_bitsILi8EEENSV_INS5_IJNSA_ILi8EEESF_EEENS5_IJSF_SB_EEEEEEEvNS4_8identityES12_S1C_vS1D_EENS_8epilogue10collective18CollectiveEpilogueINS1F_23Sm100TmaWarpSpecializedILi1ELi1ELi32ELb0ELb0EEEJSG_NS5_IJNSV_ISE_SB_EES1K_EEESH_SI_SH_SI_NS1F_6fusion15FusionCallbacksIS1J_NS1M_17LinearCombinationISH_fSH_fLNS_15FloatRoundStyleE2EEESG_S1L_JEEENS4_5SM1004TMEM4LOAD26SM100_TMEM_LOAD_16dp32b32xES12_NS13_INS14_ILi2ELi4ELi3EEES17_NSV_INS5_IJS18_SE_EEENS5_IJSE_SB_EEEEEEENS4_39AutoVectorizingCopyWithAssumedAlignmentILi128EEENS4_14SM90_TMA_STOREES20_S22_S22_EEEvvEEEEvNT_6ParamsE,@function
        .size           _ZN7cutlass13device_kernelINS_4gemm6kernel13GemmUniversalIN4cute5tupleIJiiiiEEENS1_10collective13CollectiveMmaINS1_35MainloopSm100TmaUmmaWarpSpecializedILi13ELi2ELi4ENS5_IJNS4_1CILi1EEESB_SB_EEEEENS5_IJNSA_ILi64EEESE_NSA_ILi128EEEEEENS_12float_e4m3_tENS5_IJlSB_lEEESH_SI_NS4_8TiledMMAINS4_8MMA_AtomIJNS4_10MMA_TraitsINS4_19SM100_MMA_F8F6F4_SSEJSH_SH_fSE_SE_NS4_17integral_constantINS4_4UMMA5MajorELSP_0EEESQ_NSN_INSO_7ScaleInELSR_0EEESS_EEEEEENS4_6LayoutISC_NS5_IJNSA_ILi0EEESW_SW_EEEEENS5_IJNS4_10UnderscoreESZ_SZ_EEEEENS4_13SM90_TMA_LOADENS4_14ComposedLayoutINS4_7SwizzleILi3ELi4ELi3EEENS4_18smem_ptr_flag_bitsILi8EEENSV_INS5_IJNSA_ILi8EEESF_EEENS5_IJSF_SB_EEEEEEEvNS4_8identityES12_S1C_vS1D_EENS_8epilogue10collective18CollectiveEpilogueINS1F_23Sm100TmaWarpSpecializedILi1ELi1ELi32ELb0ELb0EEEJSG_NS5_IJNSV_ISE_SB_EES1K_EEESH_SI_SH_SI_NS1F_6fusion15FusionCallbacksIS1J_NS1M_17LinearCombinationISH_fSH_fLNS_15FloatRoundStyleE2EEESG_S1L_JEEENS4_5SM1004TMEM4LOAD26SM100_TMEM_LOAD_16dp32b32xES12_NS13_INS14_ILi2ELi4ELi3EEES17_NSV_INS5_IJS18_SE_EEENS5_IJSE_SB_EEEEEEENS4_39AutoVectorizingCopyWithAssumedAlignmentILi128EEENS4_14SM90_TMA_STOREES20_S22_S22_EEEvvEEEEvNT_6ParamsE,(.L_x_156 - _ZN7cutlass13device_kernelINS_4gemm6kernel13GemmUniversalIN4cute5tupleIJiiiiEEENS1_10collective13CollectiveMmaINS1_35MainloopSm100TmaUmmaWarpSpecializedILi13ELi2ELi4ENS5_IJNS4_1CILi1EEESB_SB_EEEEENS5_IJNSA_ILi64EEESE_NSA_ILi128EEEEEENS_12float_e4m3_tENS5_IJlSB_lEEESH_SI_NS4_8TiledMMAINS4_8MMA_AtomIJNS4_10MMA_TraitsINS4_19SM100_MMA_F8F6F4_SSEJSH_SH_fSE_SE_NS4_17integral_constantINS4_4UMMA5MajorELSP_0EEESQ_NSN_INSO_7ScaleInELSR_0EEESS_EEEEEENS4_6LayoutISC_NS5_IJNSA_ILi0EEESW_SW_EEEEENS5_IJNS4_10UnderscoreESZ_SZ_EEEEENS4_13SM90_TMA_LOADENS4_14ComposedLayoutINS4_7SwizzleILi3ELi4ELi3EEENS4_18smem_ptr_flag_bitsILi8EEENSV_INS5_IJNSA_ILi8EEESF_EEENS5_IJSF_SB_EEEEEEEvNS4_8identityES12_S1C_vS1D_EENS_8epilogue10collective18CollectiveEpilogueINS1F_23Sm100TmaWarpSpecializedILi1ELi1ELi32ELb0ELb0EEEJSG_NS5_IJNSV_ISE_SB_EES1K_EEESH_SI_SH_SI_NS1F_6fusion15FusionCallbacksIS1J_NS1M_17LinearCombinationISH_fSH_fLNS_15FloatRoundStyleE2EEESG_S1L_JEEENS4_5SM1004TMEM4LOAD26SM100_TMEM_LOAD_16dp32b32xES12_NS13_INS14_ILi2ELi4ELi3EEES17_NSV_INS5_IJS18_SE_EEENS5_IJSE_SB_EEEEEEENS4_39AutoVectorizingCopyWithAssumedAlignmentILi128EEENS4_14SM90_TMA_STOREES20_S22_S22_EEEvvEEEEvNT_6ParamsE)
        .other          _ZN7cutlass13device_kernelINS_4gemm6kernel13GemmUniversalIN4cute5tupleIJiiiiEEENS1_10collective13CollectiveMmaINS1_35MainloopSm100TmaUmmaWarpSpecializedILi13ELi2ELi4ENS5_IJNS4_1CILi1EEESB_SB_EEEEENS5_IJNSA_ILi64EEESE_NSA_ILi128EEEEEENS_12float_e4m3_tENS5_IJlSB_lEEESH_SI_NS4_8TiledMMAINS4_8MMA_AtomIJNS4_10MMA_TraitsINS4_19SM100_MMA_F8F6F4_SSEJSH_SH_fSE_SE_NS4_17integral_constantINS4_4UMMA5MajorELSP_0EEESQ_NSN_INSO_7ScaleInELSR_0EEESS_EEEEEENS4_6LayoutISC_NS5_IJNSA_ILi0EEESW_SW_EEEEENS5_IJNS4_10UnderscoreESZ_SZ_EEEEENS4_13SM90_TMA_LOADENS4_14ComposedLayoutINS4_7SwizzleILi3ELi4ELi3EEENS4_18smem_ptr_flag_bitsILi8EEENSV_INS5_IJNSA_ILi8EEESF_EEENS5_IJSF_SB_EEEEEEEvNS4_8identityES12_S1C_vS1D_EENS_8epilogue10collective18CollectiveEpilogueINS1F_23Sm100TmaWarpSpecializedILi1ELi1ELi32ELb0ELb0EEEJSG_NS5_IJNSV_ISE_SB_EES1K_EEESH_SI_SH_SI_NS1F_6fusion15FusionCallbacksIS1J_NS1M_17LinearCombinationISH_fSH_fLNS_15FloatRoundStyleE2EEESG_S1L_JEEENS4_5SM1004TMEM4LOAD26SM100_TMEM_LOAD_16dp32b32xES12_NS13_INS14_ILi2ELi4ELi3EEES17_NSV_INS5_IJS18_SE_EEENS5_IJSE_SB_EEEEEEENS4_39AutoVectorizingCopyWithAssumedAlignmentILi128EEENS4_14SM90_TMA_STOREES20_S22_S22_EEEvvEEEEvNT_6ParamsE,@"STO_CUDA_ENTRY STV_DEFAULT"
_ZN7cutlass13device_kernelINS_4gemm6kernel13GemmUniversalIN4cute5tupleIJiiiiEEENS1_10collective13CollectiveMmaINS1_35MainloopSm100TmaUmmaWarpSpecializedILi13ELi2ELi4ENS5_IJNS4_1CILi1EEESB_SB_EEEEENS5_IJNSA_ILi64EEESE_NSA_ILi128EEEEEENS_12float_e4m3_tENS5_IJlSB_lEEESH_SI_NS4_8TiledMMAINS4_8MMA_AtomIJNS4_10MMA_TraitsINS4_19SM100_MMA_F8F6F4_SSEJSH_SH_fSE_SE_NS4_17integral_constantINS4_4UMMA5MajorELSP_0EEESQ_NSN_INSO_7ScaleInELSR_0EEESS_EEEEEENS4_6LayoutISC_NS5_IJNSA_ILi0EEESW_SW_EEEEENS5_IJNS4_10UnderscoreESZ_SZ_EEEEENS4_13SM90_TMA_LOADENS4_14ComposedLayoutINS4_7SwizzleILi3ELi4ELi3EEENS4_18smem_ptr_flag_bitsILi8EEENSV_INS5_IJNSA_ILi8EEESF_EEENS5_IJSF_SB_EEEEEEEvNS4_8identityES12_S1C_vS1D_EENS_8epilogue10collective18CollectiveEpilogueINS1F_23Sm100TmaWarpSpecializedILi1ELi1ELi32ELb0ELb0EEEJSG_NS5_IJNSV_ISE_SB_EES1K_EEESH_SI_SH_SI_NS1F_6fusion15FusionCallbacksIS1J_NS1M_17LinearCombinationISH_fSH_fLNS_15FloatRoundStyleE2EEESG_S1L_JEEENS4_5SM1004TMEM4LOAD26SM100_TMEM_LOAD_16dp32b32xES12_NS13_INS14_ILi2ELi4ELi3EEES17_NSV_INS5_IJS18_SE_EEENS5_IJSE_SB_EEEEEEENS4_39AutoVectorizingCopyWithAssumedAlignmentILi128EEENS4_14SM90_TMA_STOREES20_S22_S22_EEEvvEEEEvNT_6ParamsE:
[----:B------:R-:W1:Y:S01]  /*0000*/  LDC R1, c[0x0][0x37c] ;  /* 0x0000df00ff017b82 */ /* 0x000e620000000800 */
[----:B------:R-:W2:Y:S01]  /*0010*/  S2R R101, SR_TID.X ;  /* 0x0000000000657919 */ /* 0x000ea20000002100 */
[----:B------:R-:W3:Y:S01]  /*0020*/  LDCU.64 UR4, c[0x0][0x890] ;  /* 0x00011200ff0477ac */ /* 0x000ee20008000a00 */
[----:B------:R-:W-:Y:S02]  /*0030*/  PRMT R96, RZ, 0x7610, R96 ;  /* 0x00007610ff607816 */ /* 0x000fe40000000060 */
[----:B------:R-:W-:Y:S01]  /*0040*/  ELECT P5, URZ, PT ;  /* 0x0000000000ff782f */ /* 0x000fe200038a0000 */
[----:B------:R-:W4:Y:S01]  /*0050*/  LDCU.64 UR40, c[0x0][0x358] ;  /* 0x00006b00ff2877ac */ /* 0x000f220008000a00 */
[----:B---3--:R-:W-:-:S04]  /*0060*/  UISETP.NE.U32.AND UP0, UPT, UR4, URZ, UPT ;  /* 0x000000ff0400728c */ /* 0x008fc8000bf05070 */
[----:B------:R-:W-:Y:S01]  /*0070*/  UISETP.NE.AND.EX UP0, UPT, UR5, URZ, UPT, UP0 ;  /* 0x000000ff0500728c */ /* 0x000fe2000bf05300 */
[----:B--2---:R-:W-:-:S05]  /*0080*/  SHF.R.U32.HI R104, RZ, 0x5, R101 ;  /* 0x00000005ff687819 */ /* 0x004fca0000011665 */
[----:B------:R-:W2:Y:S02]  /*0090*/  SHFL.IDX PT, R0, R104, RZ, 0x1f ;  /* 0x00001fff68007589 */ /* 0x000ea400000e0000 */
[----:B--2---:R-:W-:Y:S01]  /*00a0*/  R2UR UR8, R0 ;  /* 0x00000000000872ca */ /* 0x004fe200000e0000 */
[----:B-1--4-:R-:W-:-:S14]  /*00b0*/  BRA.U UP0, `(.L_x_0) ;  /* 0x00000001002c7547 */ /* 0x012fdc000b800000 */
[----:B------:R-:W1:Y:S02]  /*00c0*/  LDCU.64 UR6, c[0x0][0x888] ;  /* 0x00011100ff0677ac */ /* 0x000e640008000a00 */
[----:B-1----:R-:W-:-:S04]  /*00d0*/  UISETP.NE.U32.AND UP0, UPT, UR6, URZ, UPT ;  /* 0x000000ff0600728c */ /* 0x002fc8000bf05070 */
[----:B------:R-:W-:-:S09]  /*00e0*/  UISETP.NE.AND.EX UP0, UPT, UR7, URZ, UPT, UP0 ;  /* 0x000000ff0700728c */ /* 0x000fd2000bf05300 */
[----:B------:R-:W-:Y:S05]  /*00f0*/  BRA.U !UP0, `(.L_x_1) ;  /* 0x0000000108107547 */ /* 0x000fea000b800000 */
[----:B------:R-:W1:Y:S02]  /*0100*/  LDC.64 R2, c[0x0][0x888] ;  /* 0x00022200ff027b82 */ /* 0x000e640000000a00 */
[----:B-1----:R1:W5:Y:S01]  /*0110*/  LDG.E R49, desc[UR40][R2.64] ;  /* 0x0000002802317981 */ /* 0x002362000c1e1900 */
[----:B------:R-:W-:Y:S01]  /*0120*/  HFMA2 R96, -RZ, RZ, 0, 5.9604644775390625e-08 ;  /* 0x00000001ff607431 */ /* 0x000fe200000001ff */
[----:B------:R-:W-:Y:S05]  /*0130*/  BRA `(.L_x_0) ;  /* 0x00000000000c7947 */ /* 0x000fea0003800000 */
.L_x_1:
[----:B------:R-:W1:Y:S01]  /*0140*/  LDCU UR6, c[0x0][0x880] ;  /* 0x00011000ff0677ac */ /* 0x000e620008000800 */
[----:B------:R-:W-:Y:S01]  /*0150*/  HFMA2 R96, -RZ, RZ, 0, 5.9604644775390625e-08 ;  /* 0x00000001ff607431 */ /* 0x000fe200000001ff */
[----:B-1----:R-:W-:-:S07]  /*0160*/  MOV R49, UR6 ;  /* 0x0000000600317c02 */ /* 0x002fce0008000f00 */
.L_x_0:
[----:B------:R-:W2:Y:S02]  /*0170*/  LDCU.64 UR6, c[0x0][0x8b0] ;  /* 0x00011600ff0677ac */ /* 0x000ea40008000a00 */
[----:B--2---:R-:W-:-:S04]  /*0180*/  UISETP.NE.U32.AND UP0, UPT, UR6, URZ, UPT ;  /* 0x000000ff0600728c */ /* 0x004fc8000bf05070 */
[----:B------:R-:W-:-:S09]  /*0190*/  UISETP.NE.AND.EX UP0, UPT, UR7, URZ, UPT, UP0 ;  /* 0x000000ff0700728c */ /* 0x000fd2000bf05300 */
[----:B------:R-:W-:Y:S05]  /*01a0*/  BRA.U UP0, `(.L_x_2) ;  /* 0x0000000100247547 */ /* 0x000fea000b800000 */
[----:B------:R-:W2:Y:S02]  /*01b0*/  LDCU.64 UR6, c[0x0][0x8a8] ;  /* 0x00011500ff0677ac */ /* 0x000ea40008000a00 */
[----:B--2---:R-:W-:-:S04]  /*01c0*/  UISETP.NE.U32.AND UP0, UPT, UR6, URZ, UPT ;  /* 0x000000ff0600728c */ /* 0x004fc8000bf05070 */
[----:B------:R-:W-:-:S09]  /*01d0*/  UISETP.NE.AND.EX UP0, UPT, UR7, URZ, UPT, UP0 ;  /* 0x000000ff0700728c */ /* 0x000fd2000bf05300 */
[----:B------:R-:W-:Y:S05]  /*01e0*/  BRA.U !UP0, `(.L_x_3) ;  /* 0x00000001080c7547 */ /* 0x000fea000b800000 */
[----:B-1----:R-:W1:Y:S02]  /*01f0*/  LDC.64 R2, c[0x0][0x8a8] ;  /* 0x00022a00ff027b82 */ /* 0x002e640000000a00 */
[----:B-1----:R2:W5:Y:S01]  /*0200*/  LDG.E R47, desc[UR40][R2.64] ;  /* 0x00000028022f7981 */ /* 0x002562000c1e1900 */
[----:B------:R-:W-:Y:S05]  /*0210*/  BRA `(.L_x_2) ;  /* 0x0000000000087947 */ /* 0x000fea0003800000 */
.L_x_3:
[----:B------:R-:W2:Y:S02]  /*0220*/  LDCU UR6, c[0x0][0x8a0] ;  /* 0x00011400ff0677ac */ /* 0x000ea40008000800 */
[----:B--2---:R-:W-:Y:S02]  /*0230*/  MOV R47, UR6 ;  /* 0x00000006002f7c02 */ /* 0x004fe40008000f00 */
.L_x_2:
[----:B------:R-:W-:Y:S01]  /*0240*/  IMAD.U32 R0, RZ, RZ, UR8 ;  /* 0x00000008ff007e24 */ /* 0x000fe2000f8e00ff */
[----:B------:R-:W-:Y:S04]  /*0250*/  BSSY.RECONVERGENT B0, `(.L_x_4) ;  /* 0x000000c000007945 */ /* 0x000fe80003800200 */
[C---:B------:R-:W-:Y:S02]  /*0260*/  ISETP.NE.OR P1, PT, R0.reuse, 0x1, !P5 ;  /* 0x000000010000780c */ /* 0x040fe40006f25670 */
[----:B------:R-:W-:-:S11]  /*0270*/  ISETP.NE.OR P0, PT, R0, 0x3, !P5 ;  /* 0x000000030000780c */ /* 0x000fd60006f05670 */
[----:B------:R-:W-:Y:S05]  /*0280*/  @P1 BRA `(.L_x_5) ;  /* 0x0000000000201947 */ /* 0x000fea0003800000 */
[----:B------:R-:W3:Y:S02]  /*0290*/  LDCU.64 UR6, c[0x0][0x348] ;  /* 0x00006900ff0677ac */ /* 0x000ee40008000a00 */
[----:B---3--:R-:W-:Y:S02]  /*02a0*/  UIADD3 UR10, UP1, UPT, UR6, 0x80, URZ ;  /* 0x00000080060a7890 */ /* 0x008fe4000ff3e0ff */
[----:B------:R-:W-:Y:S02]  /*02b0*/  UIADD3 UR6, UP0, UPT, UR6, 0x180, URZ ;  /* 0x0000018006067890 */ /* 0x000fe4000ff1e0ff */
[----:B------:R-:W-:Y:S02]  /*02c0*/  UIADD3.X UR11, UPT, UPT, URZ, UR7, URZ, UP1, !UPT ;  /* 0x00000007ff0b7290 */ /* 0x000fe40008ffe4ff */
[----:B------:R-:W-:-:S07]  /*02d0*/  UIADD3.X UR7, UPT, UPT, URZ, UR7, URZ, UP0, !UPT ;  /* 0x00000007ff077290 */ /* 0x000fce00087fe4ff */
[----:B------:R3:W-:Y:S02]  /*02e0*/  UTMACCTL.PF [UR10] ;  /* 0x000000000a0079b9 */ /* 0x0007e40008040000 */
[----:B------:R3:W-:Y:S02]  /*02f0*/  UTMACCTL.PF [UR6] ;  /* 0x00000000060079b9 */ /* 0x0007e40008040000 */
[----:B---3--:R-:W-:Y:S01]  /*0300*/  NOP ;  /* 0x0000000000007918 */ /* 0x008fe20000000000 */
.L_x_5:
[----:B------:R-:W-:Y:S05]  /*0310*/  BSYNC.RECONVERGENT B0 ;  /* 0x0000000000007941 */ /* 0x000fea0003800200 */
.L_x_4:
[----:B------:R-:W-:Y:S04]  /*0320*/  BSSY.RECONVERGENT B0, `(.L_x_6) ;  /* 0x000000a000007945 */ /* 0x000fe80003800200 */
        /* <DEDUP_REMOVED lines=9> */
.L_x_7:
[----:B------:R-:W-:Y:S05]  /*03c0*/  BSYNC.RECONVERGENT B0 ;  /* 0x0000000000007941 */ /* 0x000fea0003800200 */
.L_x_6:
[----:B------:R-:W3:Y:S01]  /*03d0*/  LDCU.64 UR6, c[0x0][0x888] ;  /* 0x00011100ff0677ac */ /* 0x000ee20008000a00 */
[----:B------:R-:W-:Y:S02]  /*03e0*/  UISETP.EQ.U32.AND UP1, UPT, UR4, URZ, UPT ;  /* 0x000000ff0400728c */ /* 0x000fe4000bf22070 */
[----:B------:R-:W-:Y:S02]  /*03f0*/  UPLOP3.LUT UP2, UPT, UPT, UPT, UPT, 0x80, 0x8 ;  /* 0x000000000008789c */ /* 0x000fe40003f4f070 */
[----:B---3--:R-:W-:-:S04]  /*0400*/  UISETP.NE.U32.AND UP0, UPT, UR6, URZ, UPT ;  /* 0x000000ff0600728c */ /* 0x008fc8000bf05070 */
[----:B------:R-:W-:-:S04]  /*0410*/  UISETP.NE.AND.EX UP0, UPT, UR7, URZ, UPT, UP0 ;  /* 0x000000ff0700728c */ /* 0x000fc8000bf05300 */
[----:B------:R-:W-:-:S04]  /*0420*/  UISETP.EQ.OR.EX UP3, UPT, UR5, URZ, !UP0, UP1 ;  /* 0x000000ff0500728c */ /* 0x000fc8000c762710 */
[----:B------:R-:W-:-:S05]  /*0430*/  UP2UR UR44, UPR, URZ, 0x8 ;  /* 0x00000008ff2c7883 */ /* 0x000fca0008000000 */
[----:B------:R-:W-:Y:S07]  /*0440*/  BRA.U !UP3, `(.L_x_8) ;  /* 0x000000010b207547 */ /* 0x000fee000b800000 */
[----:B------:R-:W-:Y:S01]  /*0450*/  UISETP.NE.U32.AND UP2, UPT, UR4, URZ, UPT ;  /* 0x000000ff0400728c */ /* 0x000fe2000bf45070 */
[----:B-----5:R-:W-:Y:S01]  /*0460*/  FSETP.NEU.AND P0, PT, R49, RZ, PT ;  /* 0x000000ff3100720b */ /* 0x020fe20003f0d000 */
[----:B------:R-:W-:Y:S02]  /*0470*/  USEL UR4, URZ, 0xffffffff, UP0 ;  /* 0xffffffffff047887 */ /* 0x000fe40008000000 */
[----:B------:R-:W-:-:S10]  /*0480*/  UISETP.NE.AND.EX UP2, UPT, UR5, URZ, UPT, UP2 ;  /* 0x000000ff0500728c */ /* 0x000fd4000bf45320 */
[----:B------:R-:W-:Y:S01]  /*0490*/  VOTEU.ANY UP1, P0 ;  /* 0x0000000000ff7886 */ /* 0x000fe20000020100 */
[----:B------:R-:W-:-:S04]  /*04a0*/  @!UP2 USEL UR4, URZ, 0xffffffff, UP1 ;  /* 0xffffffffff04a887 */ /* 0x000fc80008800000 */
[----:B------:R-:W-:-:S04]  /*04b0*/  ULOP3.LUT UR4, UR4, 0x1, URZ, 0xc0, !UPT ;  /* 0x0000000104047892 */ /* 0x000fc8000f8ec0ff */
[----:B------:R-:W-:-:S11]  /*04c0*/  UISETP.NE.U32.AND UP2, UPT, UR4, 0x1, UPT ;  /* 0x000000010400788c */ /* 0x000fd6000bf45070 */
.L_x_8:
[----:B-12---:R-:W1:Y:S01]  /*04d0*/  SHFL.IDX PT, R2, R104, RZ, 0x1f ;  /* 0x00001fff68027589 */ /* 0x006e6200000e0000 */
[----:B------:R-:W-:-:S04]  /*04e0*/  UISETP.NE.AND UP1, UPT, UR8, 0x2, UPT ;  /* 0x000000020800788c */ /* 0x000fc8000bf25270 */
[----:B------:R-:W-:Y:S01]  /*04f0*/  USEL UR13, URZ, 0x1, UP1 ;  /* 0x00000001ff0d7887 */ /* 0x000fe20008800000 */
[----:B-1----:R-:W-:-:S13]  /*0500*/  ISETP.NE.AND P0, PT, R2, RZ, PT ;  /* 0x000000ff0200720c */ /* 0x002fda0003f05270 */
[----:B------:R-:W-:Y:S05]  /*0510*/  @P0 BRA `(.L_x_9) ;  /* 0x00000000009c0947 */ /* 0x000fea0003800000 */
[----:B------:R-:W-:Y:S01]  /*0520*/  ELECT P0, URZ, PT ;  /* 0x0000000000ff782f */ /* 0x000fe20003800000 */
[----:B------:R-:W-:-:S12]  /*0530*/  BSSY.RECONVERGENT B0, `(.L_x_9) ;  /* 0x0000025000007945 */ /* 0x000fd80003800200 */
[----:B------:R-:W-:Y:S05]  /*0540*/  @!P0 BRA `(.L_x_10) ;  /* 0x00000000008c8947 */ /* 0x000fea0003800000 */
[----:B------:R-:W1:Y:S01]  /*0550*/  S2UR UR5, SR_CgaCtaId ;  /* 0x00000000000579c3 */ /* 0x000e620000008800 */
[----:B------:R-:W-:Y:S01]  /*0560*/  UMOV UR6, 0x400 ;  /* 0x0000040000067882 */ /* 0x000fe20000000000 */
[----:B------:R-:W-:Y:S01]  /*0570*/  UMOV UR4, 0x1 ;  /* 0x0000000100047882 */ /* 0x000fe20000000000 */
[----:B-1----:R-:W-:Y:S02]  /*0580*/  ULEA UR5, UR5, UR6, 0x18 ;  /* 0x0000000605057291 */ /* 0x002fe4000f8ec0ff */
[----:B------:R-:W-:-:S04]  /*0590*/  UIADD3 UR6, UPT, UPT, -UR4, 0x100000, URZ ;  /* 0x0010000004067890 */ /* 0x000fc8000fffe1ff */
[----:B------:R-:W-:Y:S02]  /*05a0*/  USHF.L.U32 UR7, UR6, 0xb, URZ ;  /* 0x0000000b06077899 */ /* 0x000fe400080006ff */
[----:B------:R-:W-:Y:S01]  /*05b0*/  USHF.L.U32 UR6, UR6, 0x1, URZ ;  /* 0x0000000106067899 */ /* 0x000fe200080006ff */
[----:B------:R-:W1:Y:S11]  /*05c0*/  FENCE.VIEW.ASYNC.S ;  /* 0x00000000000073c6 */ /* 0x000e760000000000 */
[----:B-1----:R1:W2:Y:S01]  /*05d0*/  SYNCS.EXCH.64 URZ, [UR5], UR6 ;  /* 0x0000000605ff75b2 */ /* 0x0022a20008000100 */
[----:B------:R1:W3:Y:S01]  /*05e0*/  SYNCS.EXCH.64 URZ, [UR5+0x68], UR6 ;  /* 0x0000680605ff75b2 */ /* 0x0002e20008000100 */
[----:B------:R1:W4:Y:S01]  /*05f0*/  SYNCS.EXCH.64 URZ, [UR5+0x8], UR6 ;  /* 0x0000080605ff75b2 */ /* 0x0003220008000100 */
[----:B------:R1:W1:Y:S01]  /*0600*/  SYNCS.EXCH.64 URZ, [UR5+0x70], UR6 ;  /* 0x0000700605ff75b2 */ /* 0x0002620008000100 */
        /* <DEDUP_REMOVED lines=22> */
[----:B--234-:R-:W-:Y:S01]  /*0770*/  NOP ;  /* 0x0000000000007918 */ /* 0x01cfe20000000000 */
.L_x_10:
[----:B-1----:R-:W-:Y:S05]  /*0780*/  BSYNC.RECONVERGENT B0 ;  /* 0x0000000000007941 */ /* 0x002fea0003800200 */
.L_x_9:
[----:B------:R-:W1:Y:S01]  /*0790*/  SHFL.IDX PT, R2, R104, RZ, 0x1f ;  /* 0x00001fff68027589 */ /* 0x000e6200000e0000 */
[----:B------:R-:W-:Y:S01]  /*07a0*/  NOP ;  /* 0x0000000000007918 */ /* 0x000fe20000000000 */
[----:B-1----:R-:W-:-:S13]  /*07b0*/  ISETP.NE.AND P0, PT, R2, 0x1, PT ;  /* 0x000000010200780c */ /* 0x002fda0003f05270 */
[----:B------:R-:W-:Y:S05]  /*07c0*/  @P0 BRA `(.L_x_11) ;  /* 0x0000000000400947 */ /* 0x000fea0003800000 */
[----:B------:R-:W1:Y:S01]  /*07d0*/  S2UR UR6, SR_CgaCtaId ;  /* 0x00000000000679c3 */ /* 0x000e620000008800 */
[----:B------:R-:W-:Y:S01]  /*07e0*/  UMOV UR7, 0x400 ;  /* 0x0000040000077882 */ /* 0x000fe20000000000 */
[----:B------:R-:W-:Y:S01]  /*07f0*/  UMOV UR5, 0x20 ;  /* 0x0000002000057882 */ /* 0x000fe20000000000 */
[----:B------:R-:W-:Y:S01]  /*0800*/  UMOV UR4, 0x80 ;  /* 0x0000008000047882 */ /* 0x000fe20000000000 */
[----:B------:R-:W-:-:S04]  /*0810*/  UIADD3 UR10, UPT, UPT, -UR5, 0x100000, URZ ;  /* 0x00100000050a7890 */ /* 0x000fc8000fffe1ff */
[----:B------:R-:W-:Y:S02]  /*0820*/  USHF.L.U32 UR11, UR10, 0xb, URZ ;  /* 0x0000000b0a0b7899 */ /* 0x000fe400080006ff */
[----:B------:R-:W-:Y:S02]  /*0830*/  USHF.L.U32 UR10, UR10, 0x1, URZ ;  /* 0x000000010a0a7899 */ /* 0x000fe400080006ff */
[----:B------:R-:W-:-:S04]  /*0840*/  UIADD3 UR4, UPT, UPT, -UR4, 0x100000, URZ ;  /* 0x0010000004047890 */ /* 0x000fc8000fffe1ff */
[----:B------:R-:W-:Y:S02]  /*0850*/  USHF.L.U32 UR5, UR4, 0xb, URZ ;  /* 0x0000000b04057899 */ /* 0x000fe400080006ff */
[----:B------:R-:W-:Y:S01]  /*0860*/  USHF.L.U32 UR4, UR4, 0x1, URZ ;  /* 0x0000000104047899 */ /* 0x000fe200080006ff */
[----:B------:R-:W-:Y:S01]  /*0870*/  ELECT P0, URZ, PT ;  /* 0x0000000000ff782f */ /* 0x000fe20003800000 */
[----:B-1----:R-:W-:Y:S01]  /*0880*/  ULEA UR6, UR6, UR7, 0x18 ;  /* 0x0000000706067291 */ /* 0x002fe2000f8ec0ff */
[----:B------:R-:W1:Y:S11]  /*0890*/  FENCE.VIEW.ASYNC.S ;  /* 0x00000000000073c6 */ /* 0x000e760000000000 */
[----:B-1----:R1:W2:Y:S01]  /*08a0*/  SYNCS.EXCH.64 URZ, [UR6+0xd0], UR10 ;  /* 0x0000d00a06ff75b2 */ /* 0x0022a20008000100 */
[----:B------:R1:W3:Y:S01]  /*08b0*/  SYNCS.EXCH.64 URZ, [UR6+0xd8], UR4 ;  /* 0x0000d80406ff75b2 */ /* 0x0002e20008000100 */
[----:B------:R-:W-:Y:S01]  /*08c0*/  NOP ;  /* 0x0000000000007918 */ /* 0x000fe20000000000 */
.L_x_11:
[----:B------:R-:W4:Y:S01]  /*08d0*/  SHFL.IDX PT, R2, R104, RZ, 0x1f ;  /* 0x00001fff68027589 */ /* 0x000f2200000e0000 */
[----:B------:R-:W-:Y:S01]  /*08e0*/  NOP ;  /* 0x0000000000007918 */ /* 0x000fe20000000000 */
[----:B----4-:R-:W-:-:S13]  /*08f0*/  ISETP.NE.AND P0, PT, R2, 0x3, PT ;  /* 0x000000030200780c */ /* 0x010fda0003f05270 */
[----:B------:R-:W-:Y:S05]  /*0900*/  @P0 BRA `(.L_x_12) ;  /* 0x0000000000300947 */ /* 0x000fea0003800000 */
[----:B-1----:R-:W1:Y:S01]  /*0910*/  S2UR UR5, SR_CgaCtaId ;  /* 0x00000000000579c3 */ /* 0x002e620000008800 */
[----:B------:R-:W-:Y:S01]  /*0920*/  UMOV UR6, 0x400 ;  /* 0x0000040000067882 */ /* 0x000fe20000000000 */
[----:B------:R-:W-:Y:S01]  /*0930*/  UMOV UR4, 0x20 ;  /* 0x0000002000047882 */ /* 0x000fe20000000000 */
[----:B------:R-:W-:Y:S01]  /*0940*/  ELECT P0, URZ, PT ;  /* 0x0000000000ff782f */ /* 0x000fe20003800000 */
[----:B-1----:R-:W-:Y:S02]  /*0950*/  ULEA UR5, UR5, UR6, 0x18 ;  /* 0x0000000605057291 */ /* 0x002fe4000f8ec0ff */
[----:B------:R-:W-:-:S04]  /*0960*/  UIADD3 UR6, UPT, UPT, -UR4, 0x100000, URZ ;  /* 0x0010000004067890 */ /* 0x000fc8000fffe1ff */
[----:B------:R-:W-:Y:S02]  /*0970*/  USHF.L.U32 UR7, UR6, 0xb, URZ ;  /* 0x0000000b06077899 */ /* 0x000fe400080006ff */
[----:B------:R-:W-:Y:S01]  /*0980*/  USHF.L.U32 UR6, UR6, 0x1, URZ ;  /* 0x0000000106067899 */ /* 0x000fe200080006ff */
[----:B------:R-:W1:Y:S11]  /*0990*/  FENCE.VIEW.ASYNC.S ;  /* 0x00000000000073c6 */ /* 0x000e760000000000 */
[----:B-1----:R4:W1:Y:S01]  /*09a0*/  SYNCS.EXCH.64 URZ, [UR5+0xe0], UR6 ;  /* 0x0000e00605ff75b2 */ /* 0x0028620008000100 */
[----:B------:R4:W1:Y:S02]  /*09b0*/  SYNCS.EXCH.64 URZ, [UR5+0xe8], UR6 ;  /* 0x0000e80605ff75b2 */ /* 0x0008640008000100 */
[----:B----4-:R-:W-:Y:S01]  /*09c0*/  NOP ;  /* 0x0000000000007918 */ /* 0x010fe20000000000 */
.L_x_12:
[----:B------:R-:W4:Y:S01]  /*09d0*/  SHFL.IDX PT, R2, R104, RZ, 0x1f ;  /* 0x00001fff68027589 */ /* 0x000f2200000e0000 */
[----:B------:R-:W-:Y:S01]  /*09e0*/  NOP ;  /* 0x0000000000007918 */ /* 0x000fe20000000000 */
[----:B----4-:R-:W-:-:S13]  /*09f0*/  ISETP.NE.AND P0, PT, R2, 0x4, PT ;  /* 0x000000040200780c */ /* 0x010fda0003f05270 */
[----:B------:R-:W-:Y:S05]  /*0a00*/  @P0 BRA `(.L_x_13) ;  /* 0x00000000004c0947 */ /* 0x000fea0003800000 */
[----:B-1----:R-:W1:Y:S01]  /*0a10*/  S2UR UR5, SR_CgaCtaId ;  /* 0x00000000000579c3 */ /* 0x002e620000008800 */
[----:B------:R-:W-:Y:S01]  /*0a20*/  UMOV UR7, 0x100 ;  /* 0x0000010000077882 */ /* 0x000fe20000000000 */
[----:B------:R-:W-:Y:S01]  /*0a30*/  UMOV UR6, 0x400 ;  /* 0x0000040000067882 */ /* 0x000fe20000000000 */
[----:B------:R-:W-:Y:S01]  /*0a40*/  USEL UR7, UR7, 0xe0, UP2 ;  /* 0x000000e007077887 */ /* 0x000fe20009000000 */
[----:B------:R-:W-:Y:S01]  /*0a50*/  UMOV UR4, 0x1 ;  /* 0x0000000100047882 */ /* 0x000fe20000000000 */
[----:B------:R-:W-:Y:S01]  /*0a60*/  ELECT P0, URZ, PT ;  /* 0x0000000000ff782f */ /* 0x000fe20003800000 */
[----:B------:R-:W-:-:S04]  /*0a70*/  UIADD3 UR10, UPT, UPT, -UR4, 0x100000, URZ ;  /* 0x00100000040a7890 */ /* 0x000fc8000fffe1ff */
[----:B------:R-:W-:Y:S02]  /*0a80*/  USHF.L.U32 UR11, UR10, 0xb, URZ ;  /* 0x0000000b0a0b7899 */ /* 0x000fe400080006ff */
[----:B------:R-:W-:Y:S02]  /*0a90*/  USHF.L.U32 UR10, UR10, 0x1, URZ ;  /* 0x000000010a0a7899 */ /* 0x000fe400080006ff */
[----:B-1----:R-:W-:Y:S02]  /*0aa0*/  ULEA UR5, UR5, UR6, 0x18 ;  /* 0x0000000605057291 */ /* 0x002fe4000f8ec0ff */
[----:B------:R-:W-:-:S04]  /*0ab0*/  UIADD3 UR6, UPT, UPT, -UR7, 0x100000, URZ ;  /* 0x0010000007067890 */ /* 0x000fc8000fffe1ff */
[----:B------:R-:W-:Y:S02]  /*0ac0*/  USHF.L.U32 UR7, UR6, 0xb, URZ ;  /* 0x0000000b06077899 */ /* 0x000fe400080006ff */
[----:B------:R-:W-:Y:S01]  /*0ad0*/  USHF.L.U32 UR6, UR6, 0x1, URZ ;  /* 0x0000000106067899 */ /* 0x000fe200080006ff */
[----:B------:R-:W1:Y:S03]  /*0ae0*/  FENCE.VIEW.ASYNC.S ;  /* 0x00000000000073c6 */ /* 0x000e660000000000 */
[----:B-1----:R4:W1:Y:S08]  /*0af0*/  SYNCS.EXCH.64 URZ, [UR5+0xf0], UR10 ;  /* 0x0000f00a05ff75b2 */ /* 0x0028700008000100 */
[----:B------:R4:W1:Y:S01]  /*0b00*/  SYNCS.EXCH.64 URZ, [UR5+0x100], UR6 ;  /* 0x0001000605ff75b2 */ /* 0x0008620008000100 */
[----:B------:R4:W1:Y:S01]  /*0b10*/  SYNCS.EXCH.64 URZ, [UR5+0xf8], UR10 ;  /* 0x0000f80a05ff75b2 */ /* 0x0008620008000100 */
[----:B------:R4:W1:Y:S02]  /*0b20*/  SYNCS.EXCH.64 URZ, [UR5+0x108], UR6 ;  /* 0x0001080605ff75b2 */ /* 0x0008640008000100 */
[----:B----4-:R-:W-:Y:S01]  /*0b30*/  NOP ;  /* 0x0000000000007918 */ /* 0x010fe20000000000 */
.L_x_13:
[----:B------:R-:W4:Y:S01]  /*0b40*/  SHFL.IDX PT, R2, R104, RZ, 0x1f ;  /* 0x00001fff68027589 */ /* 0x000f2200000e0000 */
[----:B------:R-:W-:Y:S01]  /*0b50*/  NOP ;  /* 0x0000000000007918 */ /* 0x000fe20000000000 */
[----:B----4-:R-:W-:-:S13]  /*0b60*/  ISETP.NE.AND P0, PT, R2, 0x5, PT ;  /* 0x000000050200780c */ /* 0x010fda0003f05270 */
[----:B------:R-:W-:Y:S05]  /*0b70*/  @P0 BRA `(.L_x_14) ;  /* 0x0000000000580947 */ /* 0x000fea0003800000 */
[----:B-1----:R-:W1:Y:S01]  /*0b80*/  S2UR UR6, SR_CgaCtaId ;  /* 0x00000000000679c3 */ /* 0x002e620000008800 */
        /* <DEDUP_REMOVED lines=12> */
[----:B-1----:R4:W1:Y:S01]  /*0c50*/  SYNCS.EXCH.64 URZ, [UR6+0x110], UR10 ;  /* 0x0001100a06ff75b2 */ /* 0x0028620008000100 */
[----:B------:R4:W1:Y:S01]  /*0c60*/  SYNCS.EXCH.64 URZ, [UR6+0x130], UR4 ;  /* 0x0001300406ff75b2 */ /* 0x0008620008000100 */
[----:B------:R4:W1:Y:S01]  /*0c70*/  SYNCS.EXCH.64 URZ, [UR6+0x118], UR10 ;  /* 0x0001180a06ff75b2 */ /* 0x0008620008000100 */
[----:B------:R4:W1:Y:S01]  /*0c80*/  SYNCS.EXCH.64 URZ, [UR6+0x138], UR4 ;  /* 0x0001380406ff75b2 */ /* 0x0008620008000100 */
[----:B------:R4:W1:Y:S01]  /*0c90*/  SYNCS.EXCH.64 URZ, [UR6+0x120], UR10 ;  /* 0x0001200a06ff75b2 */ /* 0x0008620008000100 */
[----:B------:R4:W1:Y:S01]  /*0ca0*/  SYNCS.EXCH.64 URZ, [UR6+0x140], UR4 ;  /* 0x0001400406ff75b2 */ /* 0x0008620008000100 */
[----:B------:R4:W1:Y:S01]  /*0cb0*/  SYNCS.EXCH.64 URZ, [UR6+0x128], UR10 ;  /* 0x0001280a06ff75b2 */ /* 0x0008620008000100 */
[----:B------:R4:W1:Y:S02]  /*0cc0*/  SYNCS.EXCH.64 URZ, [UR6+0x148], UR4 ;  /* 0x0001480406ff75b2 */ /* 0x0008640008000100 */
[----:B----4-:R-:W-:Y:S01]  /*0cd0*/  NOP ;  /* 0x0000000000007918 */ /* 0x010fe20000000000 */
.L_x_14:
        /* <DEDUP_REMOVED lines=14> */
[----:B------:R4:W1:Y:S01]  /*0dc0*/  SYNCS.EXCH.64 URZ, [UR5+0x160], UR6 ;  /* 0x0001600605ff75b2 */ /* 0x0008620008000100 */
[----:B------:R4:W1:Y:S01]  /*0dd0*/  SYNCS.EXCH.64 URZ, [UR5+0x158], UR6 ;  /* 0x0001580605ff75b2 */ /* 0x0008620008000100 */
[----:B------:R4:W1:Y:S02]  /*0de0*/  SYNCS.EXCH.64 URZ, [UR5+0x168], UR6 ;  /* 0x0001680605ff75b2 */ /* 0x0008640008000100 */
[----:B----4-:R-:W-:Y:S01]  /*0df0*/  NOP ;  /* 0x0000000000007918 */ /* 0x010fe20000000000 */
.L_x_15:
[----:B-1----:R-:W1:Y:S01]  /*0e00*/  S2UR UR5, SR_CTAID.X ;  /* 0x00000000000579c3 */ /* 0x002e620000002500 */
[----:B------:R-:W-:-:S05]  /*0e10*/  CS2R.32 R97, SR_CgaSize ;  /* 0x0000000000617805 */ /* 0x000fca0000008a00 */
[----:B------:R-:W-:-:S05]  /*0e20*/  IMAD R97, R97, -0xa0, RZ ;  /* 0xffffff6061617824 */ /* 0x000fca00078e02ff */
[----:B------:R-:W-:-:S14]  /*0e30*/  R2UR UR7, R97 ;  /* 0x00000000610772ca */ /* 0x000fdc00000e0000 */
[----:B------:R-:W4:Y:S01]  /*0e40*/  LDCU UR7, c[0x0][UR7+0x2b0] ;  /* 0x00005600070777ac */ /* 0x000f220008000800 */
[----:B------:R-:W-:Y:S01]  /*0e50*/  NOP ;  /* 0x0000000000007918 */ /* 0x000fe20000000000 */
[----:B------:R-:W-:-:S05]  /*0e60*/  CS2R.32 R97, SR_CgaSize ;  /* 0x0000000000617805 */ /* 0x000fca0000008a00 */
[----:B------:R-:W-:-:S05]  /*0e70*/  IMAD R97, R97, -0xa0, RZ ;  /* 0xffffff6061617824 */ /* 0x000fca00078e02ff */
[----:B------:R-:W-:-:S14]  /*0e80*/  R2UR UR6, R97 ;  /* 0x00000000610672ca */ /* 0x000fdc00000e0000 */
[----:B------:R-:W2:Y:S01]  /*0e90*/  LDCU UR6, c[0x0][UR6+0x2b4] ;  /* 0x00005680060677ac */ /* 0x000ea20008000800 */
[----:B------:R-:W3:Y:S08]  /*0ea0*/  S2UR UR4, SR_CTAID.Y ;  /* 0x00000000000479c3 */ /* 0x000ef00000002600 */
[----:B------:R-:W2:Y:S01]  /*0eb0*/  LDC R9, c[0x0][0xb24] ;  /* 0x0002c900ff097b82 */ /* 0x000ea20000000800 */
[----:B-1----:R-:W-:-:S02]  /*0ec0*/  I2FP.F32.U32 R5, UR5 ;  /* 0x0000000500057c45 */ /* 0x002fc40008201000 */
[----:B------:R-:W-:-:S05]  /*0ed0*/  CS2R.32 R3, SR_CgaSize ;  /* 0x0000000000037805 */ /* 0x000fca0000008a00 */
[----:B------:R-:W-:-:S06]  /*0ee0*/  IMAD R3, R3, -0xa0, RZ ;  /* 0xffffff6003037824 */ /* 0x000fcc00078e02ff */
[----:B------:R-:W1:Y:S01]  /*0ef0*/  LDC R3, c[0x0][R3+0x2a0] ;  /* 0x0000a80003037b82 */ /* 0x000e620000000800 */
[----:B------:R-:W-:Y:S01]  /*0f00*/  MOV R97, UR5 ;  /* 0x0000000500617c02 */ /* 0x000fe20008000f00 */
[----:B----4-:R-:W-:Y:S01]  /*0f10*/  FMUL R5, R5, UR7 ;  /* 0x0000000705057c20 */ /* 0x010fe20008400000 */
[----:B---3--:R-:W-:Y:S02]  /*0f20*/  I2FP.F32.U32 R4, UR4 ;  /* 0x0000000400047c45 */ /* 0x008fe40008201000 */
[----:B------:R-:W-:-:S05]  /*0f30*/  CS2R.32 R2, SR_CgaSize ;  /* 0x0000000000027805 */ /* 0x000fca0000008a00 */
[----:B------:R-:W-:-:S06]  /*0f40*/  IMAD R2, R2, -0xa0, RZ ;  /* 0xffffff6002027824 */ /* 0x000fcc00078e02ff */
[----:B------:R-:W3:Y:S01]  /*0f50*/  LDC R2, c[0x0][R2+0x2a4] ;  /* 0x0000a90002027b82 */ /* 0x000ee20000000800 */
[----:B------:R-:W4:Y:S01]  /*0f60*/  F2I.U32.TRUNC.NTZ R90, R5 ;  /* 0x00000005005a7305 */ /* 0x000f22000020f000 */
[----:B------:R-:W-:Y:S01]  /*0f70*/  MOV R91, UR4 ;  /* 0x00000004005b7c02 */ /* 0x000fe20008000f00 */
[----:B--2---:R-:W-:-:S05]  /*0f80*/  FMUL R4, R4, UR6 ;  /* 0x0000000604047c20 */ /* 0x004fca0008400000 */
[----:B------:R-:W-:Y:S01]  /*0f90*/  BAR.SYNC.DEFER_BLOCKING 0x0 ;  /* 0x0000000000007b1d */ /* 0x000fe20000010000 */
[----:B------:R-:W-:-:S05]  /*0fa0*/  ISETP.GE.AND P0, PT, R9, 0x1, PT ;  /* 0x000000010900780c */ /* 0x000fca0003f06270 */
[----:B------:R-:W2:Y:S02]  /*0fb0*/  F2I.U32.TRUNC.NTZ R79, R4 ;  /* 0x00000004004f7305 */ /* 0x000ea4000020f000 */
[----:B------:R-:W3:Y:S01]  /*0fc0*/  S2UR UR36, SR_CTAID.Z ;  /* 0x00000000002479c3 */ /* 0x000ee20000002700 */
[----:B----4-:R-:W-:-:S05]  /*0fd0*/  IADD3 R90, PT, PT, -R90, RZ, RZ ;  /* 0x000000ff5a5a7210 */ /* 0x010fca0007ffe1ff */
[----:B-1----:R-:W-:Y:S01]  /*0fe0*/  IMAD R90, R3, R90, UR5 ;  /* 0x00000005035a7e24 */ /* 0x002fe2000f8e025a */
[----:B--2---:R-:W-:-:S05]  /*0ff0*/  IADD3 R79, PT, PT, -R79, RZ, RZ ;  /* 0x000000ff4f4f7210 */ /* 0x004fca0007ffe1ff */
[----:B---3--:R-:W-:Y:S01]  /*1000*/  IMAD R79, R2, R79, UR4 ;  /* 0x00000004024f7e24 */ /* 0x008fe2000f8e024f */
[----:B------:R-:W-:Y:S06]  /*1010*/  @!P0 BRA `(.L_x_16) ;  /* 0x0000000000b88947 */ /* 0x000fec0003800000 */
[----:B------:R-:W1:Y:S01]  /*1020*/  LDC.64 R4, c[0x0][0xb18] ;  /* 0x0002c600ff047b82 */ /* 0x000e620000000a00 */
[----:B------:R-:W-:-:S07]  /*1030*/  ISETP.NE.AND P0, PT, R9, 0x1, PT ;  /* 0x000000010900780c */ /* 0x000fce0003f05270 */
[----:B------:R-:W2:Y:S08]  /*1040*/  LDC R10, c[0x0][0xb0c] ;  /* 0x0002c300ff0a7b82 */ /* 0x000eb00000000800 */
[----:B------:R-:W3:Y:S08]  /*1050*/  LDC R11, c[0x0][0x370] ;  /* 0x0000dc00ff0b7b82 */ /* 0x000ef00000000800 */
[----:B------:R-:W4:Y:S01]  /*1060*/  LDC R12, c[0x0][0x374] ;  /* 0x0000dd00ff0c7b82 */ /* 0x000f220000000800 */
[----:B-1----:R-:W-:-:S07]  /*1070*/  ISETP.NE.AND P1, PT, R4, 0x1, PT ;  /* 0x000000010400780c */ /* 0x002fce0003f25270 */
[----:B------:R-:W3:Y:S01]  /*1080*/  LDC.64 R6, c[0x0][0xb10] ;  /* 0x0002c400ff067b82 */ /* 0x000ee20000000a00 */
[----:B--2---:R-:W-:-:S07]  /*1090*/  ISETP.NE.AND P2, PT, R10, 0x1, PT ;  /* 0x000000010a00780c */ /* 0x004fce0003f45270 */
[----:B------:R-:W1:Y:S08]  /*10a0*/  LDC R8, c[0x0][0xb20] ;  /* 0x0002c800ff087b82 */ /* 0x000e700000000800 */
[----:B------:R-:W2:Y:S01]  /*10b0*/  LDC.64 R2, c[0x0][0xb28] ;  /* 0x0002ca00ff027b82 */ /* 0x000ea20000000a00 */
[----:B----4-:R-:W-:-:S04]  /*10c0*/  IMAD.HI.U32 R13, R12, R5, RZ ;  /* 0x000000050c0d7227 */ /* 0x010fc800078e00ff */
[----:B------:R-:W-:-:S04]  /*10d0*/  IMAD.HI.U32 R5, R91, R5, RZ ;  /* 0x000000055b057227 */ /* 0x000fc800078e00ff */
[----:B---3--:R-:W-:-:S04]  /*10e0*/  IMAD.HI.U32 R14, R11, R6, RZ ;  /* 0x000000060b0e7227 */ /* 0x008fc800078e00ff */
[----:B------:R-:W-:Y:S01]  /*10f0*/  IMAD.HI.U32 R16, R97, R6, RZ ;  /* 0x0000000661107227 */ /* 0x000fe200078e00ff */
[-C--:B------:R-:W-:Y:S02]  /*1100*/  @P2 SHF.R.U32.HI R11, RZ, R7.reuse, R14 ;  /* 0x00000007ff0b2219 */ /* 0x080fe4000001160e */
[-C--:B-1----:R-:W-:Y:S02]  /*1110*/  @P1 SHF.R.U32.HI R12, RZ, R8.reuse, R13 ;  /* 0x00000008ff0c1219 */ /* 0x082fe4000001160d */
[----:B------:R-:W-:Y:S02]  /*1120*/  SHF.R.U32.HI R8, RZ, R8, R5 ;  /* 0x00000008ff087219 */ /* 0x000fe40000011605 */
[----:B------:R-:W-:Y:S02]  /*1130*/  SHF.R.U32.HI R16, RZ, R7, R16 ;  /* 0x00000007ff107219 */ /* 0x000fe40000011610 */
[----:B------:R-:W-:Y:S01]  /*1140*/  SEL R5, R91, R8, !P1 ;  /* 0x000000085b057207 */ /* 0x000fe20004800000 */
[----:B--2---:R-:W-:Y:S01]  /*1150*/  IMAD.HI.U32 R14, R12, R2, RZ ;  /* 0x000000020c0e7227 */ /* 0x004fe200078e00ff */
[----:B------:R-:W-:-:S03]  /*1160*/  SEL R7, R97, R16, !P2 ;  /* 0x0000001061077207 */ /* 0x000fc60005000000 */
[----:B------:R-:W-:Y:S01]  /*1170*/  IMAD.HI.U32 R6, R11, R2, RZ ;  /* 0x000000020b067227 */ /* 0x000fe200078e00ff */
[----:B------:R-:W-:-:S04]  /*1180*/  @P0 SHF.R.U32.HI R12, RZ, R3, R14 ;  /* 0x00000003ff0c0219 */ /* 0x000fc8000001160e */
[----:B------:R-:W-:Y:S01]  /*1190*/  @P0 SHF.R.U32.HI R11, RZ, R3, R6 ;  /* 0x00000003ff0b0219 */ /* 0x000fe20000011606 */
[----:B------:R-:W-:-:S04]  /*11a0*/  IMAD R12, R12, R9, RZ ;  /* 0x000000090c0c7224 */ /* 0x000fc800078e02ff */
[----:B------:R-:W-:Y:S01]  /*11b0*/  IMAD R6, R11, R9, RZ ;  /* 0x000000090b067224 */ /* 0x000fe200078e02ff */
[----:B------:R-:W-:-:S04]  /*11c0*/  ISETP.GE.AND P1, PT, R5, R12, PT ;  /* 0x0000000c0500720c */ /* 0x000fc80003f26270 */
[----:B------:R-:W-:Y:S01]  /*11d0*/  ISETP.GE.OR P1, PT, R7, R6, P1 ;  /* 0x000000060700720c */ /* 0x000fe20000f26670 */
[----:B------:R-:W-:-:S05]  /*11e0*/  IMAD.HI.U32 R6, R5, R2, RZ ;  /* 0x0000000205067227 */ /* 0x000fca00078e00ff */
[----:B------:R-:W-:-:S04]  /*11f0*/  SHF.R.U32.HI R6, RZ, R3, R6 ;  /* 0x00000003ff067219 */ /* 0x000fc80000011606 */
[----:B------:R-:W-:-:S03]  /*1200*/  SEL R6, R5, R6, !P0 ;  /* 0x0000000605067207 */ /* 0x000fc60004000000 */
[----:B------:R-:W-:Y:S01]  /*1210*/  @!P1 IMAD.HI.U32 R8, R7, R2, RZ ;  /* 0x0000000207089227 */ /* 0x000fe200078e00ff */
[----:B------:R-:W-:-:S04]  /*1220*/  IADD3 R2, PT, PT, -R6, RZ, RZ ;  /* 0x000000ff06027210 */ /* 0x000fc80007ffe1ff */
[----:B------:R-:W-:Y:S01]  /*1230*/  @!P1 SHF.R.U32.HI R8, RZ, R3, R8 ;  /* 0x00000003ff089219 */ /* 0x000fe20000011608 */
[----:B------:R-:W-:-:S03]  /*1240*/  IMAD R2, R9, R2, R5 ;  /* 0x0000000209027224 */ /* 0x000fc600078e0205 */
[----:B------:R-:W-:Y:S02]  /*1250*/  @!P1 SEL R3, R7, R8, !P0 ;  /* 0x0000000807039207 */ /* 0x000fe40004000000 */
[----:B------:R-:W-:-:S03]  /*1260*/  IADD3 R8, PT, PT, -R5, RZ, RZ ;  /* 0x000000ff05087210 */ /* 0x000fc60007ffe1ff */
[--C-:B------:R-:W-:Y:S02]  /*1270*/  @!P1 IMAD.IADD R6, R6, 0x1, -R3.reuse ;  /* 0x0000000106069824 */ /* 0x100fe400078e0a03 */
[----:B------:R-:W-:Y:S01]  /*1280*/  @!P1 IMAD R3, R2, R11, R3 ;  /* 0x0000000b02039224 */ /* 0x000fe200078e0203 */
[----:B------:R-:W-:Y:S01]  /*1290*/  IADD3 R2, PT, PT, -R7, RZ, RZ ;  /* 0x000000ff07027210 */ /* 0x000fe20007ffe1ff */
[----:B------:R-:W-:Y:S02]  /*12a0*/  @!P1 IMAD R5, R6, R9, R7 ;  /* 0x0000000906059224 */ /* 0x000fe400078e0207 */
[----:B------:R-:W-:Y:S02]  /*12b0*/  IMAD R8, R4, R8, R91 ;  /* 0x0000000804087224 */ /* 0x000fe400078e025b */
[----:B------:R-:W-:Y:S02]  /*12c0*/  @!P1 IMAD.MOV.U32 R7, RZ, RZ, R3 ;  /* 0x000000ffff079224 */ /* 0x000fe400078e0003 */
[----:B------:R-:W-:-:S02]  /*12d0*/  IMAD R2, R10, R2, R97 ;  /* 0x000000020a027224 */ /* 0x000fc400078e0261 */
[----:B------:R-:W-:Y:S02]  /*12e0*/  IMAD R91, R5, R4, R8 ;  /* 0x00000004055b7224 */ /* 0x000fe400078e0208 */
[----:B------:R-:W-:Y:S02]  /*12f0*/  IMAD R97, R7, R10, R2 ;  /* 0x0000000a07617224 */ /* 0x000fe400078e0202 */
.L_x_16:
[----:B------:R-:W1:Y:S01]  /*1300*/  LDCU UR4, c[0x0][0xb30] ;  /* 0x00016600ff0477ac */ /* 0x000e620008000800 */
[----:B------:R-:W2:Y:S08]  /*1310*/  S2UR UR37, SR_CgaCtaId ;  /* 0x00000000002579c3 */ /* 0x000eb00000008800 */
[----:B------:R-:W3:Y:S01]  /*1320*/  LDC R40, c[0x0][0xb24] ;  /* 0x0002c900ff287b82 */ /* 0x000ee20000000800 */
[----:B-1----:R-:W-:-:S09]  /*1330*/  UISETP.NE.AND UP1, UPT, UR4, 0x1, UPT ;  /* 0x000000010400788c */ /* 0x002fd2000bf25270 */
[----:B--2---:R-:W-:Y:S05]  /*1340*/  BRA.U UP1, `(.L_x_17) ;  /* 0x0000000101407547 */ /* 0x004fea000b800000 */
[----:B------:R-:W1:Y:S08]  /*1350*/  LDC.64 R4, c[0x0][0xb10] ;  /* 0x0002c400ff047b82 */ /* 0x000e700000000a00 */
[----:B------:R-:W2:Y:S08]  /*1360*/  LDC.64 R2, c[0x0][0xb18] ;  /* 0x0002c600ff027b82 */ /* 0x000eb00000000a00 */
[----:B------:R-:W4:Y:S08]  /*1370*/  LDC R6, c[0x0][0xb20] ;  /* 0x0002c800ff067b82 */ /* 0x000f300000000800 */
[----:B------:R-:W3:Y:S01]  /*1380*/  LDC R8, c[0x0][0xb0c] ;  /* 0x0002c300ff087b82 */ /* 0x000ee20000000800 */
[----:B-1----:R-:W-:-:S05]  /*1390*/  IMAD.HI.U32 R4, R97, R4, RZ ;  /* 0x0000000461047227 */ /* 0x002fca00078e00ff */
[----:B------:R-:W-:Y:S01]  /*13a0*/  SHF.R.U32.HI R4, RZ, R5, R4 ;  /* 0x00000005ff047219 */ /* 0x000fe20000011604 */
[----:B--2---:R-:W-:Y:S01]  /*13b0*/  IMAD.HI.U32 R3, R91, R3, RZ ;  /* 0x000000035b037227 */ /* 0x004fe200078e00ff */
[----:B------:R-:W-:-:S04]  /*13c0*/  ISETP.NE.AND P0, PT, R2, 0x1, PT ;  /* 0x000000010200780c */ /* 0x000fc80003f05270 */
[----:B----4-:R-:W-:-:S04]  /*13d0*/  SHF.R.U32.HI R6, RZ, R6, R3 ;  /* 0x00000006ff067219 */ /* 0x010fc80000011603 */
[----:B------:R-:W-:Y:S02]  /*13e0*/  SEL R3, R91, R6, !P0 ;  /* 0x000000065b037207 */ /* 0x000fe40004000000 */
[----:B---3--:R-:W-:-:S04]  /*13f0*/  ISETP.NE.AND P1, PT, R8, 0x1, PT ;  /* 0x000000010800780c */ /* 0x008fc80003f25270 */
[----:B------:R-:W-:-:S05]  /*1400*/  SEL R4, R97, R4, !P1 ;  /* 0x0000000461047207 */ /* 0x000fca0004800000 */
[----:B------:R-:W-:Y:S02]  /*1410*/  IMAD.IADD R5, R3, 0x1, -R4 ;  /* 0x0000000103057824 */ /* 0x000fe400078e0a04 */
[----:B------:R-:W-:Y:S02]  /*1420*/  IMAD.IADD R3, R4, 0x1, -R3 ;  /* 0x0000000104037824 */ /* 0x000fe400078e0a03 */
[----:B------:R-:W-:Y:S02]  /*1430*/  IMAD R97, R5, R8, R97 ;  /* 0x0000000805617224 */ /* 0x000fe400078e0261 */
[----:B------:R-:W-:-:S07]  /*1440*/  IMAD R91, R3, R2, R91 ;  /* 0x00000002035b7224 */ /* 0x000fce00078e025b */
.L_x_17:
[----:B------:R-:W-:Y:S01]  /*1450*/  BAR.SYNC.DEFER_BLOCKING 0x0 ;  /* 0x0000000000007b1d */ /* 0x000fe20000010000 */
[----:B------:R-:W-:Y:S01]  /*1460*/  UISETP.NE.AND UP1, UPT, UR8, 0x2, UPT ;  /* 0x000000020800788c */ /* 0x000fe2000bf25270 */
[----:B------:R-:W-:Y:S02]  /*1470*/  ISETP.NE.OR P5, PT, R0, 0x2, !P5 ;  /* 0x000000020000780c */ /* 0x000fe40006fa5670 */
[----:B------:R-:W-:-:S06]  /*1480*/  LOP3.LUT R2, R101, 0x1f, RZ, 0xc0, !PT ;  /* 0x0000001f65027812 */ /* 0x000fcc00078ec0ff */
[----:B------:R-:W-:Y:S05]  /*1490*/  BRA.U UP1, `(.L_x_18) ;  /* 0x0000001501987547 */ /* 0x000fea000b800000 */
[----:B------:R-:W1:Y:S01]  /*14a0*/  LDCU UR13, c[0x0][0x38c] ;  /* 0x00007180ff0d77ac */ /* 0x000e620008000800 */
[----:B------:R-:W2:Y:S01]  /*14b0*/  LDC R9, c[0x0][0x370] ;  /* 0x0000dc00ff097b82 */ /* 0x000ea20000000800 */
[----:B------:R-:W-:Y:S01]  /*14c0*/  PLOP3.LUT P1, PT, PT, PT, UP2, 0x80, 0x8 ;  /* 0x000000000008781c */ /* 0x000fe20003f2f028 */
[----:B------:R-:W-:Y:S01]  /*14d0*/  IMAD.MOV.U32 R15, RZ, RZ, 0x1 ;  /* 0x00000001ff0f7424 */ /* 0x000fe200078e00ff */
[----:B------:R-:W-:Y:S01]  /*14e0*/  ISETP.EQ.OR P4, PT, R2, RZ, P5 ;  /* 0x000000ff0200720c */ /* 0x000fe20002f82670 */
[----:B------:R-:W-:Y:S01]  /*14f0*/  IMAD.MOV.U32 R14, RZ, RZ, RZ ;  /* 0x000000ffff0e7224 */ /* 0x000fe200078e00ff */
[----:B------:R-:W-:Y:S02]  /*1500*/  PLOP3.LUT P1, PT, P1, PT, PT, 0x8, 0x80 ;  /* 0x000000000080781c */ /* 0x000fe40000f2e170 */
[----:B------:R-:W-:Y:S01]  /*1510*/  CS2R R12, SRZ ;  /* 0x00000000000c7805 */ /* 0x000fe2000001ff00 */
[----:B------:R-:W-:Y:S01]  /*1520*/  IMAD.MOV.U32 R10, RZ, RZ, 0x1 ;  /* 0x00000001ff0a7424 */ /* 0x000fe200078e00ff */
[----:B------:R-:W4:Y:S01]  /*1530*/  LDC R0, c[0x0][0x374] ;  /* 0x0000dd00ff007b82 */ /* 0x000f220000000800 */
[----:B------:R-:W2:Y:S01]  /*1540*/  LDCU.64 UR22, c[0x0][0x348] ;  /* 0x00006900ff1677ac */ /* 0x000ea20008000a00 */
[----:B------:R-:W-:Y:S01]  /*1550*/  UMOV UR6, URZ ;  /* 0x000000ff00067c82 */ /* 0x000fe20008000000 */
[----:B-1----:R-:W-:-:S04]  /*1560*/  UIADD3 UR5, UPT, UPT, UR13, 0x7f, URZ ;  /* 0x0000007f0d057890 */ /* 0x002fc8000fffe0ff */
[----:B------:R-:W-:-:S04]  /*1570*/  USHF.R.S32.HI UR4, URZ, 0x1f, UR5 ;  /* 0x0000001fff047899 */ /* 0x000fc80008011405 */
[----:B------:R-:W-:-:S04]  /*1580*/  ULEA.HI UR4, UR4, UR5, URZ, 0x7 ;  /* 0x0000000504047291 */ /* 0x000fc8000f8f38ff */
[----:B------:R-:W-:Y:S02]  /*1590*/  USHF.R.S32.HI UR15, URZ, 0x7, UR4 ;  /* 0x00000007ff0f7899 */ /* 0x000fe40008011404 */
[----:B------:R-:W-:Y:S02]  /*15a0*/  UIADD3 UR4, UPT, UPT, UR13, -0x1, URZ ;  /* 0xffffffff0d047890 */ /* 0x000fe4000fffe0ff */
[----:B------:R-:W-:Y:S02]  /*15b0*/  UISETP.LT.U32.AND UP0, UPT, UR15, 0xd, UPT ;  /* 0x0000000d0f00788c */ /* 0x000fe4000bf01070 */
[----:B------:R-:W-:Y:S02]  /*15c0*/  UISETP.GE.U32.AND UP1, UPT, UR4, -0xff, UPT ;  /* 0xffffff010400788c */ /* 0x000fe4000bf26070 */
[----:B------:R-:W-:Y:S02]  /*15d0*/  USEL UR14, UR15, 0xd, UP0 ;  /* 0x0000000d0f0e7887 */ /* 0x000fe40008000000 */
[----:B------:R-:W-:-:S02]  /*15e0*/  UIADD3 UR13, UPT, UPT, UR13, 0xfe, URZ ;  /* 0x000000fe0d0d7890 */ /* 0x000fc4000fffe0ff */
[----:B------:R-:W-:Y:S02]  /*15f0*/  UIADD3 UR5, UPT, UPT, UR14, -0x1, URZ ;  /* 0xffffffff0e057890 */ /* 0x000fe4000fffe0ff */
[----:B------:R-:W-:-:S03]  /*1600*/  UIADD3 UR7, UPT, UPT, UR15, -UR14, URZ ;  /* 0x8000000e0f077290 */ /* 0x000fc6000fffe0ff */
[----:B------:R-:W-:-:S04]  /*1610*/  @UP1 UIADD3 UR5, UPT, UPT, UR14, URZ, URZ ;  /* 0x000000ff0e051290 */ /* 0x000fc8000fffe0ff */
[----:B--2---:R-:W-:-:S12]  /*1620*/  UIADD3 UR5, UPT, UPT, UR5, 0x1, URZ ;  /* 0x0000000105057890 */ /* 0x004fd8000fffe0ff */
.L_x_36:
[----:B------:R-:W-:Y:S01]  /*1630*/  UISETP.NE.AND UP0, UPT, UR37, URZ, UPT ;  /* 0x000000ff2500728c */ /* 0x000fe2000bf05270 */
[----:B------:R-:W1:Y:S08]  /*1640*/  S2UR UR37, SR_CgaCtaId ;  /* 0x00000000002579c3 */ /* 0x000e700000008800 */
[----:B------:R-:W-:Y:S05]  /*1650*/  BRA.U UP0, `(.L_x_19) ;  /* 0x0000000100347547 */ /* 0x000fea000b800000 */
[----:B------:R-:W2:Y:S01]  /*1660*/  S2R R2, SR_CgaCtaId ;  /* 0x0000000000027919 */ /* 0x000ea20000008800 */
[----:B------:R-:W-:-:S04]  /*1670*/  MOV R3, 0x400 ;  /* 0x0000040000037802 */ /* 0x000fc80000000f00 */
[----:B--2---:R-:W-:Y:S02]  /*1680*/  LEA R3, R2, R3, 0x18 ;  /* 0x0000000302037211 */ /* 0x004fe400078ec0ff */
[----:B------:R-:W-:-:S03]  /*1690*/  SHF.L.U32 R2, R10, 0x1f, RZ ;  /* 0x0000001f0a027819 */ /* 0x000fc600000006ff */
[----:B------:R-:W-:-:S04]  /*16a0*/  IMAD R3, R12, 0x8, R3 ;  /* 0x000000080c037824 */ /* 0x000fc800078e0203 */
[----:B------:R-:W2:Y:S02]  /*16b0*/  SYNCS.PHASECHK.TRANS64.TRYWAIT P0, [R3+URZ+0x160], R2 ;  /* 0x00016002030075a7 */ /* 0x000ea400080011ff */
[----:B--2---:R-:W-:Y:S05]  /*16c0*/  @!P0 BRA `(.L_x_20) ;  /* 0x00000050003c8947 */ /* 0x004fea0003800000 */
.L_x_105:
[----:B------:R-:W-:Y:S01]  /*16d0*/  VIADD R12, R12, 0x1 ;  /* 0x000000010c0c7836 */ /* 0x000fe20000000000 */
[----:B------:R2:W-:Y:S04]  /*16e0*/  SYNCS.ARRIVE.TRANS64.A1T0 RZ, [R3+URZ+0x150], RZ ;  /* 0x000150ff03ff79a7 */ /* 0x0005e800081000ff */
[----:B------:R-:W-:-:S04]  /*16f0*/  ISETP.NE.AND P0, PT, R12, 0x2, PT ;  /* 0x000000020c00780c */ /* 0x000fc80003f05270 */
[----:B------:R-:W-:Y:S02]  /*1700*/  SEL R12, R12, RZ, P0 ;  /* 0x000000ff0c0c7207 */ /* 0x000fe40000000000 */
[----:B--2---:R-:W-:-:S04]  /*1710*/  SEL R3, RZ, 0x1, P0 ;  /* 0x00000001ff037807 */ /* 0x004fc80000000000 */
[----:B------:R-:W-:-:S07]  /*1720*/  LOP3.LUT R10, R10, R3, RZ, 0x3c, !PT ;  /* 0x000000030a0a7212 */ /* 0x000fce00078e3cff */
.L_x_19:
[----:B------:R-:W-:Y:S01]  /*1730*/  UMOV UR4, 0x400 ;  /* 0x0000040000047882 */ /* 0x000fe20000000000 */
[----:B------:R-:W-:Y:S01]  /*1740*/  SHF.L.U32 R2, R15, 0x1f, RZ ;  /* 0x0000001f0f027819 */ /* 0x000fe200000006ff */
[----:B-1----:R-:W-:Y:S01]  /*1750*/  ULEA UR4, UR37, UR4, 0x18 ;  /* 0x0000000425047291 */ /* 0x002fe2000f8ec0ff */
[----:B------:R-:W-:Y:S01]  /*1760*/  R2UR UR35, R97 ;  /* 0x00000000612372ca */ /* 0x000fe200000e0000 */
[----:B------:R-:W-:Y:S01]  /*1770*/  UISETP.GE.U32.AND UP0, UPT, UR13, 0xff, UPT ;  /* 0x000000ff0d00788c */ /* 0x000fe2000bf06070 */
[----:B------:R-:W-:Y:S01]  /*1780*/  R2UR UR11, R91 ;  /* 0x000000005b0b72ca */ /* 0x000fe200000e0000 */
[----:B------:R-:W-:Y:S01]  /*1790*/  ULEA UR8, UR6, UR4, 0x3 ;  /* 0x0000000406087291 */ /* 0x000fe2000f8e18ff */
[----:B------:R-:W-:-:S08]  /*17a0*/  UMOV UR24, URZ ;  /* 0x000000ff00187c82 */ /* 0x000fd00008000000 */
[----:B------:R1:W2:Y:S01]  /*17b0*/  SYNCS.PHASECHK.TRANS64.TRYWAIT P0, [UR8+0x68], R2 ;  /* 0x00006802ff0075a7 */ /* 0x0002a20008001108 */
[----:B------:R-:W-:Y:S02]  /*17c0*/  USHF.L.U32 UR35, UR35, 0x6, URZ ;  /* 0x0000000623237899 */ /* 0x000fe400080006ff */
[----:B------:R-:W-:Y:S01]  /*17d0*/  USHF.L.U32 UR11, UR11, 0x6, URZ ;  /* 0x000000060b0b7899 */ /* 0x000fe200080006ff */
[----:B------:R-:W-:Y:S11]  /*17e0*/  BRA.U !UP0, `(.L_x_21) ;  /* 0x0000000108a47547 */ /* 0x000ff6000b800000 */
[----:B------:R-:W-:Y:S01]  /*17f0*/  UMOV UR16, URZ ;  /* 0x000000ff00107c82 */ /* 0x000fe20008000000 */
[----:B------:R-:W-:-:S05]  /*1800*/  UMOV UR17, UR6 ;  /* 0x0000000600117c82 */ /* 0x000fca0008000000 */
.L_x_26:
[----:B-1----:R-:W-:Y:S01]  /*1810*/  ULEA UR33, UR17, UR4, 0x3 ;  /* 0x0000000411217291 */ /* 0x002fe2000f8e18ff */
[----:B--2---:R-:W-:Y:S01]  /*1820*/  @!P5 MOV R3, 0x4000 ;  /* 0x000040000003d802 */ /* 0x004fe20000000f00 */
[----:B--2---:R-:W-:Y:S10]  /*1830*/  @P0 BRA `(.L_x_22) ;  /* 0x00000000000c0947 */ /* 0x004ff40003800000 */
[----:B------:R-:W-:-:S04]  /*1840*/  SHF.L.U32 R5, R15, 0x1f, RZ ;  /* 0x0000001f0f057819 */ /* 0x000fc800000006ff */
[----:B------:R-:W2:Y:S02]  /*1850*/  SYNCS.PHASECHK.TRANS64.TRYWAIT P0, [UR33+0x68], R5 ;  /* 0x00006805ff0075a7 */ /* 0x000ea40008001121 */
[----:B--2---:R-:W-:Y:S05]  /*1860*/  @!P0 BRA `(.L_x_23) ;  /* 0x0000004c00e88947 */ /* 0x004fea0003800000 */
.L_x_22:
[----:B------:R2:W-:Y:S01]  /*1870*/  @!P5 SYNCS.ARRIVE.TRANS64 RZ, [UR33], R3 ;  /* 0x00000003ffffd9a7 */ /* 0x0005e20008000021 */
[----:B------:R-:W-:Y:S04]  /*1880*/  BSSY.RECONVERGENT B0, `(.L_x_24) ;  /* 0x0000003000007945 */ /* 0x000fe80003800200 */
[----:B------:R-:W-:Y:S05]  /*1890*/  @P4 BRA `(.L_x_25) ;  /* 0x0000000000044947 */ /* 0x000fea0003800000 */
[----:B------:R-:W-:Y:S05]  /*18a0*/  BPT.TRAP 0x1 ;  /* 0x000000040000795c */ /* 0x000fea0000300000 */
.L_x_25:
[----:B------:R-:W-:Y:S05]  /*18b0*/  BSYNC.RECONVERGENT B0 ;  /* 0x0000000000007941 */ /* 0x000fea0003800200 */
.L_x_24:
[----:B------:R-:W-:Y:S02]  /*18c0*/  UIADD3 UR6, UPT, UPT, UR17, 0x1, URZ ;  /* 0x0000000111067890 */ /* 0x000fe4000fffe0ff */
[----:B------:R-:W-:Y:S02]  /*18d0*/  UIADD3 UR26, UP1, UPT, UR22, 0x80, URZ ;  /* 0x00000080161a7890 */ /* 0x000fe4000ff3e0ff */
[----:B------:R-:W-:Y:S02]  /*18e0*/  UISETP.NE.AND UP0, UPT, UR6, 0xd, UPT ;  /* 0x0000000d0600788c */ /* 0x000fe4000bf05270 */
[----:B------:R-:W-:Y:S02]  /*18f0*/  USHF.L.U32 UR34, UR16, 0x7, URZ ;  /* 0x0000000710227899 */ /* 0x000fe400080006ff */
[----:B------:R-:W-:Y:S02]  /*1900*/  USEL UR9, URZ, 0x1, UP0 ;  /* 0x00000001ff097887 */ /* 0x000fe40008000000 */
[----:B------:R-:W-:-:S02]  /*1910*/  USEL UR6, UR6, URZ, UP0 ;  /* 0x000000ff06067287 */ /* 0x000fc40008000000 */
[----:B------:R-:W-:Y:S02]  /*1920*/  UIADD3 UR20, UP0, UPT, UR22, 0x180, URZ ;  /* 0x0000018016147890 */ /* 0x000fe4000ff1e0ff */
[----:B------:R-:W-:Y:S01]  /*1930*/  ULEA UR8, UR6, UR4, 0x3 ;  /* 0x0000000406087291 */ /* 0x000fe2000f8e18ff */
[----:B------:R-:W-:Y:S01]  /*1940*/  LOP3.LUT R15, R15, UR9, RZ, 0x3c, !PT ;  /* 0x000000090f0f7c12 */ /* 0x000fe2000f8e3cff */
[----:B------:R-:W-:Y:S02]  /*1950*/  UIADD3.X UR27, UPT, UPT, URZ, UR23, URZ, UP1, !UPT ;  /* 0x00000017ff1b7290 */ /* 0x000fe40008ffe4ff */
[----:B------:R-:W-:Y:S01]  /*1960*/  UIADD3.X UR21, UPT, UPT, URZ, UR23, URZ, UP0, !UPT ;  /* 0x00000017ff157290 */ /* 0x000fe200087fe4ff */
[----:B-1----:R-:W-:Y:S01]  /*1970*/  SHF.L.U32 R2, R15, 0x1f, RZ ;  /* 0x0000001f0f027819 */ /* 0x002fe200000006ff */
[----:B------:R-:W-:Y:S01]  /*1980*/  UMOV UR18, 0x0 ;  /* 0x0000000000127882 */ /* 0x000fe20000000000 */
[----:B------:R-:W-:Y:S01]  /*1990*/  UMOV UR19, 0x10000000 ;  /* 0x1000000000137882 */ /* 0x000fe20000000000 */
[----:B------:R-:W-:Y:S01]  /*19a0*/  UMOV UR12, UR36 ;  /* 0x00000024000c7c82 */ /* 0x000fe20008000000 */
[----:B------:R1:W1:Y:S01]  /*19b0*/  SYNCS.PHASECHK.TRANS64.TRYWAIT P0, [UR8+0x68], R2 ;  /* 0x00006802ff0075a7 */ /* 0x0002620008001108 */
[----:B------:R-:W-:Y:S01]  /*19c0*/  ULEA UR8, UR17, UR4, 0xd ;  /* 0x0000000411087291 */ /* 0x000fe2000f8e68ff */
[----:B------:R-:W-:Y:S01]  /*19d0*/  UMOV UR9, UR33 ;  /* 0x0000002100097c82 */ /* 0x000fe20008000000 */
[----:B------:R-:W-:-:S02]  /*19e0*/  UMOV UR10, UR34 ;  /* 0x00000022000a7c82 */ /* 0x000fc40008000000 */
[----:B------:R-:W-:Y:S02]  /*19f0*/  UIADD3 UR32, UPT, UPT, UR8, 0x2400, URZ ;  /* 0x0000240008207890 */ /* 0x000fe4000fffe0ff */
[----:B------:R-:W-:Y:S02]  /*1a00*/  UIADD3 UR8, UPT, UPT, UR8, 0x1c400, URZ ;  /* 0x0001c40008087890 */ /* 0x000fe4000fffe0ff */
[----:B------:R-:W-:Y:S01]  /*1a10*/  UIADD3 UR16, UPT, UPT, UR16, 0x1, URZ ;  /* 0x0000000110107890 */ /* 0x000fe2000fffe0ff */
[----:B------:R-:W-:Y:S01]  /*1a20*/  UMOV UR24, UR5 ;  /* 0x0000000500187c82 */ /* 0x000fe20008000000 */
[----:B------:R-:W-:Y:S02]  /*1a30*/  UMOV UR17, UR6 ;  /* 0x0000000600117c82 */ /* 0x000fe40008000000 */
[----:B------:R-:W-:Y:S01]  /*1a40*/  UISETP.NE.AND UP0, UPT, UR16, UR5, UPT ;  /* 0x000000051000728c */ /* 0x000fe2000bf05270 */
[----:B------:R1:W-:Y:S02]  /*1a50*/  UTMALDG.3D [UR32], [UR26], desc[UR18] ;  /* 0x000012201a0075b4 */ /* 0x0003e40008011000 */
[----:B------:R1:W-:Y:S06]  /*1a60*/  UTMALDG.3D [UR8], [UR20], desc[UR18] ;  /* 0x00001208140075b4 */ /* 0x0003ec0008011000 */
[----:B------:R-:W-:Y:S05]  /*1a70*/  BRA.U UP0, `(.L_x_26) ;  /* 0xfffffffd00647547 */ /* 0x000fea000b83ffff */
.L_x_21:
[----:B-1----:R-:W-:Y:S01]  /*1a80*/  ULEA UR8, UR6, UR4, 0x3 ;  /* 0x0000000406087291 */ /* 0x002fe2000f8e18ff */
[----:B------:R-:W-:Y:S01]  /*1a90*/  SHF.L.U32 R2, R15, 0x1f, RZ ;  /* 0x0000001f0f027819 */ /* 0x000fe200000006ff */
[----:B------:R-:W-:Y:S01]  /*1aa0*/  @!P1 SYNCS.ARRIVE.TRANS64.A1T0 RZ, [UR4+0xe8], RZ ;  /* 0x0000e8ffffff99a7 */ /* 0x000fe20008100004 */
[----:B------:R-:W-:-:S06]  /*1ab0*/  UISETP.GT.AND UP0, UPT, UR15, UR14, UPT ;  /* 0x0000000e0f00728c */ /* 0x000fcc000bf04270 */
[----:B--2---:R1:W2:Y:S03]  /*1ac0*/  SYNCS.PHASECHK.TRANS64.TRYWAIT P0, [UR8+0x68], R2 ;  /* 0x00006802ff0075a7 */ /* 0x0042a60008001108 */
[----:B------:R-:W-:Y:S05]  /*1ad0*/  BRA.U !UP0, `(.L_x_27) ;  /* 0x0000000108a87547 */ /* 0x000fea000b800000 */
[----:B------:R-:W-:Y:S01]  /*1ae0*/  UIADD3 UR21, UPT, UPT, UR7, UR24, URZ ;  /* 0x0000001807157290 */ /* 0x000fe2000fffe0ff */
[----:B------:R-:W-:-:S11]  /*1af0*/  UMOV UR25, UR6 ;  /* 0x0000000600197c82 */ /* 0x000fd60008000000 */
.L_x_32:
[----:B-1----:R-:W-:Y:S01]  /*1b00*/  ULEA UR17, UR25, UR4, 0x3 ;  /* 0x0000000419117291 */ /* 0x002fe2000f8e18ff */
[----:B--2---:R-:W-:Y:S01]  /*1b10*/  @!P5 MOV R3, 0x4000 ;  /* 0x000040000003d802 */ /* 0x004fe20000000f00 */
[----:B--2---:R-:W-:Y:S10]  /*1b20*/  @P0 BRA `(.L_x_28) ;  /* 0x00000000000c0947 */ /* 0x004ff40003800000 */
[----:B------:R-:W-:-:S04]  /*1b30*/  SHF.L.U32 R5, R15, 0x1f, RZ ;  /* 0x0000001f0f057819 */ /* 0x000fc800000006ff */
[----:B------:R-:W2:Y:S02]  /*1b40*/  SYNCS.PHASECHK.TRANS64.TRYWAIT P0, [UR17+0x68], R5 ;  /* 0x00006805ff0075a7 */ /* 0x000ea40008001111 */
[----:B--2---:R-:W-:Y:S05]  /*1b50*/  @!P0 BRA `(.L_x_29) ;  /* 0x0000004c00448947 */ /* 0x004fea0003800000 */
.L_x_28:
[----:B------:R2:W-:Y:S01]  /*1b60*/  @!P5 SYNCS.ARRIVE.TRANS64 RZ, [UR17], R3 ;  /* 0x00000003ffffd9a7 */ /* 0x0005e20008000011 */
[----:B------:R-:W-:Y:S04]  /*1b70*/  BSSY.RECONVERGENT B0, `(.L_x_30) ;  /* 0x0000003000007945 */ /* 0x000fe80003800200 */
[----:B------:R-:W-:Y:S05]  /*1b80*/  @P4 BRA `(.L_x_31) ;  /* 0x0000000000044947 */ /* 0x000fea0003800000 */
[----:B------:R-:W-:Y:S05]  /*1b90*/  BPT.TRAP 0x1 ;  /* 0x000000040000795c */ /* 0x000fea0000300000 */
.L_x_31:
[----:B------:R-:W-:Y:S05]  /*1ba0*/  BSYNC.RECONVERGENT B0 ;  /* 0x0000000000007941 */ /* 0x000fea0003800200 */
.L_x_30:
        /* <DEDUP_REMOVED lines=20> */
[----:B------:R-:W-:Y:S01]  /*1cf0*/  UIADD3 UR8, UPT, UPT, UR8, 0x1c400, URZ ;  /* 0x0001c40008087890 */ /* 0x000fe2000fffe0ff */
[----:B------:R-:W-:Y:S01]  /*1d00*/  UMOV UR9, UR17 ;  /* 0x0000001100097c82 */ /* 0x000fe20008000000 */
[----:B------:R-:W-:Y:S01]  /*1d10*/  UMOV UR10, UR18 ;  /* 0x00000012000a7c82 */ /* 0x000fe20008000000 */
[----:B------:R-:W-:Y:S01]  /*1d20*/  UIADD3 UR24, UPT, UPT, UR24, 0x1, URZ ;  /* 0x0000000118187890 */ /* 0x000fe2000fffe0ff */
[----:B------:R-:W-:-:S03]  /*1d30*/  UMOV UR25, UR6 ;  /* 0x0000000600197c82 */ /* 0x000fc60008000000 */
[----:B------:R1:W-:Y:S01]  /*1d40*/  UTMALDG.3D [UR16], [UR30], desc[UR26] ;  /* 0x00001a101e0075b4 */ /* 0x0003e20008011000 */
[----:B------:R-:W-:Y:S01]  /*1d50*/  UISETP.NE.AND UP0, UPT, UR24, UR21, UPT ;  /* 0x000000151800728c */ /* 0x000fe2000bf05270 */
[----:B------:R1:W-:Y:S08]  /*1d60*/  UTMALDG.3D [UR8], [UR28], desc[UR26] ;  /* 0x00001a081c0075b4 */ /* 0x0003f00008011000 */
[----:B------:R-:W-:Y:S05]  /*1d70*/  BRA.U UP0, `(.L_x_32) ;  /* 0xfffffffd00607547 */ /* 0x000fea000b83ffff */
.L_x_27:
[C---:B-1----:R-:W-:Y:S01]  /*1d80*/  LEA R2, R14.reuse, UR4, 0x3 ;  /* 0x000000040e027c11 */ /* 0x042fe2000f8e18ff */
[----:B------:R-:W-:Y:S01]  /*1d90*/  NOP ;  /* 0x0000000000007918 */ /* 0x000fe20000000000 */
[----:B--2---:R-:W-:Y:S02]  /*1da0*/  SHF.L.U32 R3, R13, 0x1f, RZ ;  /* 0x0000001f0d037819 */ /* 0x004fe400000006ff */
[----:B------:R-:W-:Y:S02]  /*1db0*/  LEA R4, R14, UR4, 0x4 ;  /* 0x000000040e047c11 */ /* 0x000fe4000f8e20ff */
[----:B------:R-:W1:Y:S02]  /*1dc0*/  SYNCS.PHASECHK.TRANS64.TRYWAIT P0, [R2+URZ+0xf0], R3 ;  /* 0x0000f003020075a7 */ /* 0x000e6400080011ff */
[----:B-1----:R-:W-:Y:S05]  /*1dd0*/  @!P0 BRA `(.L_x_33) ;  /* 0x0000004800bc8947 */ /* 0x002fea0003800000 */
.L_x_108:
[----:B------:R-:W2:Y:S01]  /*1de0*/  LDS.128 R4, [R4+0x180] ;  /* 0x0001800004047984 */ /* 0x000ea20000000c00 */
[----:B---3--:R-:W-:Y:S01]  /*1df0*/  ISETP.GE.AND P0, PT, R40, 0x1, PT ;  /* 0x000000012800780c */ /* 0x008fe20003f06270 */
[----:B-1----:R-:W-:Y:S01]  /*1e00*/  VIADD R2, R2, 0x100 ;  /* 0x0000010002027836 */ /* 0x002fe20000000000 */
[----:B------:R-:W-:Y:S01]  /*1e10*/  @!PT LDS RZ, [RZ] ;  /* 0x00000000fffff984 */ /* 0x000fe20000000800 */
[----:B------:R-:W-:Y:S01]  /*1e20*/  @!PT LDS RZ, [RZ] ;  /* 0x00000000fffff984 */ /* 0x000fe20000000800 */
[----:B------:R-:W-:Y:S01]  /*1e30*/  @!PT LDS RZ, [RZ] ;  /* 0x00000000fffff984 */ /* 0x000fe20000000800 */
[----:B------:R-:W-:Y:S01]  /*1e40*/  @!PT LDS RZ, [RZ] ;  /* 0x00000000fffff984 */ /* 0x000fe20000000800 */
[----:B------:R1:W-:Y:S06]  /*1e50*/  MEMBAR.ALL.CTA ;  /* 0x0000000000007992 */ /* 0x0003ec0000008000 */
[----:B-1----:R-:W1:Y:S01]  /*1e60*/  FENCE.VIEW.ASYNC.S ;  /* 0x00000000000073c6 */ /* 0x002e620000000000 */
[----:B------:R-:W-:-:S04]  /*1e70*/  PRMT R2, RZ, 0x654, R2 ;  /* 0x00000654ff027816 */ /* 0x000fc80000000002 */
[----:B-1----:R1:W-:Y:S01]  /*1e80*/  SYNCS.ARRIVE.TRANS64.RED.A1T0 RZ, [R2+URZ], RZ ;  /* 0x000000ff02ff79a7 */ /* 0x0023e200081004ff */
[----:B--2---:R-:W-:-:S13]  /*1e90*/  LOP3.LUT P2, RZ, R6, 0x1, RZ, 0xc0, !PT ;  /* 0x0000000106ff7812 */ /* 0x004fda000784c0ff */
[----:B------:R-:W-:Y:S01]  /*1ea0*/  @P2 SHF.R.U32.HI R3, RZ, 0x10, R5 ;  /* 0x00000010ff032819 */ /* 0x000fe20000011605 */
[----:B------:R-:W-:Y:S01]  /*1eb0*/  VOTEU.ANY UP0, P2 ;  /* 0x0000000000ff7886 */ /* 0x000fe20001000100 */
[----:B------:R-:W-:Y:S02]  /*1ec0*/  @P2 MOV R11, R4 ;  /* 0x00000004000b2202 */ /* 0x000fe40000000f00 */
[----:B------:R-:W-:Y:S02]  /*1ed0*/  @P2 R2UR.BROADCAST UR8, R3 ;  /* 0x00000000030822ca */ /* 0x000fe400008e0000 */
[----:B------:R-:W-:-:S11]  /*1ee0*/  @P2 LOP3.LUT R8, R5, 0xffff, RZ, 0xc0, !PT ;  /* 0x0000ffff05082812 */ /* 0x000fd600078ec0ff */
[----:B------:R-:W-:Y:S01]  /*1ef0*/  @UP0 UMOV UR36, UR8 ;  /* 0x0000000800240c82 */ /* 0x000fe20008000000 */
[----:B-1----:R-:W-:Y:S05]  /*1f00*/  @!P0 BRA `(.L_x_34) ;  /* 0x0000000000b88947 */ /* 0x002fea0003800000 */
[----:B------:R-:W4:Y:S01]  /*1f10*/  LDC.64 R4, c[0x0][0xb18] ;  /* 0x0002c600ff047b82 */ /* 0x000f220000000a00 */
[----:B------:R-:W-:-:S07]  /*1f20*/  ISETP.NE.AND P3, PT, R40, 0x1, PT ;  /* 0x000000012800780c */ /* 0x000fce0003f65270 */
[----:B------:R-:W1:Y:S08]  /*1f30*/  LDC.64 R6, c[0x0][0xb10] ;  /* 0x0002c400ff067b82 */ /* 0x000e700000000a00 */
[----:B------:R-:W2:Y:S08]  /*1f40*/  LDC R16, c[0x0][0xb20] ;  /* 0x0002c800ff107b82 */ /* 0x000eb00000000800 */
[----:B------:R-:W3:Y:S01]  /*1f50*/  LDC R18, c[0x0][0xb0c] ;  /* 0x0002c300ff127b82 */ /* 0x000ee20000000800 */
[----:B----4-:R-:W-:Y:S01]  /*1f60*/  IMAD.HI.U32 R17, R0, R5, RZ ;  /* 0x0000000500117227 */ /* 0x010fe200078e00ff */
[----:B------:R-:W-:-:S03]  /*1f70*/  ISETP.NE.AND P0, PT, R4, 0x1, PT ;  /* 0x000000010400780c */ /* 0x000fc60003f05270 */
[----:B------:R-:W-:-:S03]  /*1f80*/  IMAD.HI.U32 R5, R8, R5, RZ ;  /* 0x0000000508057227 */ /* 0x000fc600078e00ff */
[----:B------:R-:W4:Y:S01]  /*1f90*/  LDC.64 R2, c[0x0][0xb28] ;  /* 0x0002ca00ff027b82 */ /* 0x000f220000000a00 */
[----:B-1----:R-:W-:-:S04]  /*1fa0*/  IMAD.HI.U32 R20, R9, R6, RZ ;  /* 0x0000000609147227 */ /* 0x002fc800078e00ff */
[----:B------:R-:W-:Y:S01]  /*1fb0*/  IMAD.HI.U32 R22, R11, R6, RZ ;  /* 0x000000060b167227 */ /* 0x000fe200078e00ff */
[----:B------:R-:W-:Y:S02]  /*1fc0*/  SHF.R.U32.HI R20, RZ, R7, R20 ;  /* 0x00000007ff147219 */ /* 0x000fe40000011614 */
[-C--:B--2---:R-:W-:Y:S02]  /*1fd0*/  SHF.R.U32.HI R17, RZ, R16.reuse, R17 ;  /* 0x00000010ff117219 */ /* 0x084fe40000011611 */
[----:B------:R-:W-:Y:S02]  /*1fe0*/  SHF.R.U32.HI R5, RZ, R16, R5 ;  /* 0x00000010ff057219 */ /* 0x000fe40000011605 */
[----:B------:R-:W-:Y:S02]  /*1ff0*/  SEL R17, R0, R17, !P0 ;  /* 0x0000001100117207 */ /* 0x000fe40004000000 */
[----:B------:R-:W-:Y:S02]  /*2000*/  SHF.R.U32.HI R22, RZ, R7, R22 ;  /* 0x00000007ff167219 */ /* 0x000fe40000011616 */
[----:B---3--:R-:W-:-:S02]  /*2010*/  ISETP.NE.AND P1, PT, R18, 0x1, PT ;  /* 0x000000011200780c */ /* 0x008fc40003f25270 */
[----:B------:R-:W-:Y:S02]  /*2020*/  SEL R5, R8, R5, !P0 ;  /* 0x0000000508057207 */ /* 0x000fe40004000000 */
[----:B------:R-:W-:Y:S02]  /*2030*/  SEL R19, R9, R20, !P1 ;  /* 0x0000001409137207 */ /* 0x000fe40004800000 */
[----:B------:R-:W-:Y:S01]  /*2040*/  SEL R7, R11, R22, !P1 ;  /* 0x000000160b077207 */ /* 0x000fe20004800000 */
[----:B----4-:R-:W-:-:S04]  /*2050*/  IMAD.HI.U32 R20, R17, R2, RZ ;  /* 0x0000000211147227 */ /* 0x010fc800078e00ff */
[----:B------:R-:W-:Y:S01]  /*2060*/  IMAD.HI.U32 R6, R19, R2, RZ ;  /* 0x0000000213067227 */ /* 0x000fe200078e00ff */
[----:B------:R-:W-:-:S04]  /*2070*/  @P3 SHF.R.U32.HI R17, RZ, R3, R20 ;  /* 0x00000003ff113219 */ /* 0x000fc80000011614 */
[----:B------:R-:W-:Y:S01]  /*2080*/  @P3 SHF.R.U32.HI R19, RZ, R3, R6 ;  /* 0x00000003ff133219 */ /* 0x000fe20000011606 */
[----:B------:R-:W-:-:S04]  /*2090*/  IMAD R17, R40, R17, RZ ;  /* 0x0000001128117224 */ /* 0x000fc800078e02ff */
[----:B------:R-:W-:Y:S01]  /*20a0*/  IMAD R6, R40, R19, RZ ;  /* 0x0000001328067224 */ /* 0x000fe200078e02ff */
[C---:B------:R-:W-:Y:S02]  /*20b0*/  ISETP.GE.AND P0, PT, R5.reuse, R17, PT ;  /* 0x000000110500720c */ /* 0x040fe40003f06270 */
[----:B------:R-:W-:Y:S02]  /*20c0*/  IADD3 R17, PT, PT, -R5, RZ, RZ ;  /* 0x000000ff05117210 */ /* 0x000fe40007ffe1ff */
[----:B------:R-:W-:Y:S01]  /*20d0*/  ISETP.GE.OR P0, PT, R7, R6, P0 ;  /* 0x000000060700720c */ /* 0x000fe20000706670 */
[----:B------:R-:W-:-:S04]  /*20e0*/  IMAD.HI.U32 R6, R5, R2, RZ ;  /* 0x0000000205067227 */ /* 0x000fc800078e00ff */
[----:B------:R-:W-:Y:S01]  /*20f0*/  IMAD R8, R4, R17, R8 ;  /* 0x0000001104087224 */ /* 0x000fe200078e0208 */
[----:B------:R-:W-:-:S04]  /*2100*/  SHF.R.U32.HI R6, RZ, R3, R6 ;  /* 0x00000003ff067219 */ /* 0x000fc80000011606 */
[----:B------:R-:W-:-:S03]  /*2110*/  SEL R6, R5, R6, !P3 ;  /* 0x0000000605067207 */ /* 0x000fc60005800000 */
[----:B------:R-:W-:-:S04]  /*2120*/  @!P0 IMAD.HI.U32 R16, R7, R2, RZ ;  /* 0x0000000207108227 */ /* 0x000fc800078e00ff */
[----:B------:R-:W-:Y:S01]  /*2130*/  IMAD.MOV R2, RZ, RZ, -R6 ;  /* 0x000000ffff027224 */ /* 0x000fe200078e0a06 */
[----:B------:R-:W-:-:S03]  /*2140*/  @!P0 SHF.R.U32.HI R16, RZ, R3, R16 ;  /* 0x00000003ff108219 */ /* 0x000fc60000011610 */
[----:B------:R-:W-:Y:S01]  /*2150*/  IMAD R2, R40, R2, R5 ;  /* 0x0000000228027224 */ /* 0x000fe200078e0205 */
[----:B------:R-:W-:-:S05]  /*2160*/  @!P0 SEL R3, R7, R16, !P3 ;  /* 0x0000001007038207 */ /* 0x000fca0005800000 */
[--C-:B------:R-:W-:Y:S02]  /*2170*/  @!P0 IMAD.IADD R6, R6, 0x1, -R3.reuse ;  /* 0x0000000106068824 */ /* 0x100fe400078e0a03 */
[----:B------:R-:W-:Y:S01]  /*2180*/  @!P0 IMAD R3, R2, R19, R3 ;  /* 0x0000001302038224 */ /* 0x000fe200078e0203 */
[----:B------:R-:W-:Y:S01]  /*2190*/  IADD3 R2, PT, PT, -R7, RZ, RZ ;  /* 0x000000ff07027210 */ /* 0x000fe20007ffe1ff */
[----:B------:R-:W-:Y:S02]  /*21a0*/  @!P0 IMAD R5, R40, R6, R7 ;  /* 0x0000000628058224 */ /* 0x000fe400078e0207 */
[----:B------:R-:W-:Y:S02]  /*21b0*/  @!P0 IMAD.MOV.U32 R7, RZ, RZ, R3 ;  /* 0x000000ffff078224 */ /* 0x000fe400078e0003 */
[----:B------:R-:W-:Y:S02]  /*21c0*/  IMAD R2, R18, R2, R11 ;  /* 0x0000000212027224 */ /* 0x000fe400078e020b */
[----:B------:R-:W-:-:S02]  /*21d0*/  IMAD R8, R5, R4, R8 ;  /* 0x0000000405087224 */ /* 0x000fc400078e0208 */
[----:B------:R-:W-:Y:S02]  /*21e0*/  IMAD R11, R7, R18, R2 ;  /* 0x00000012070b7224 */ /* 0x000fe400078e0202 */
.L_x_34:
[----:B------:R-:W1:Y:S02]  /*21f0*/  LDCU UR8, c[0x0][0xb30] ;  /* 0x00016600ff0877ac */ /* 0x000e640008000800 */
[----:B-1----:R-:W-:-:S09]  /*2200*/  UISETP.NE.AND UP0, UPT, UR8, 0x1, UPT ;  /* 0x000000010800788c */ /* 0x002fd2000bf05270 */
[----:B------:R-:W-:Y:S05]  /*2210*/  BRA.U UP0, `(.L_x_35) ;  /* 0x0000000100407547 */ /* 0x000fea000b800000 */
[----:B------:R-:W1:Y:S08]  /*2220*/  LDC.64 R4, c[0x0][0xb10] ;  /* 0x0002c400ff047b82 */ /* 0x000e700000000a00 */
[----:B------:R-:W2:Y:S08]  /*2230*/  LDC.64 R2, c[0x0][0xb18] ;  /* 0x0002c600ff027b82 */ /* 0x000eb00000000a00 */
[----:B------:R-:W3:Y:S08]  /*2240*/  LDC R6, c[0x0][0xb20] ;  /* 0x0002c800ff067b82 */ /* 0x000ef00000000800 */
[----:B------:R-:W4:Y:S01]  /*2250*/  LDC R16, c[0x0][0xb0c] ;  /* 0x0002c300ff107b82 */ /* 0x000f220000000800 */
[----:B-1----:R-:W-:-:S05]  /*2260*/  IMAD.HI.U32 R4, R11, R4, RZ ;  /* 0x000000040b047227 */ /* 0x002fca00078e00ff */
[----:B------:R-:W-:Y:S01]  /*2270*/  SHF.R.U32.HI R4, RZ, R5, R4 ;  /* 0x00000005ff047219 */ /* 0x000fe20000011604 */
[----:B--2---:R-:W-:Y:S01]  /*2280*/  IMAD.HI.U32 R3, R8, R3, RZ ;  /* 0x0000000308037227 */ /* 0x004fe200078e00ff */
[----:B------:R-:W-:-:S04]  /*2290*/  ISETP.NE.AND P0, PT, R2, 0x1, PT ;  /* 0x000000010200780c */ /* 0x000fc80003f05270 */
[----:B---3--:R-:W-:-:S04]  /*22a0*/  SHF.R.U32.HI R3, RZ, R6, R3 ;  /* 0x00000006ff037219 */ /* 0x008fc80000011603 */
[----:B------:R-:W-:Y:S02]  /*22b0*/  SEL R3, R8, R3, !P0 ;  /* 0x0000000308037207 */ /* 0x000fe40004000000 */
[----:B----4-:R-:W-:-:S04]  /*22c0*/  ISETP.NE.AND P1, PT, R16, 0x1, PT ;  /* 0x000000011000780c */ /* 0x010fc80003f25270 */
[----:B------:R-:W-:-:S05]  /*22d0*/  SEL R4, R11, R4, !P1 ;  /* 0x000000040b047207 */ /* 0x000fca0004800000 */
[----:B------:R-:W-:Y:S02]  /*22e0*/  IMAD.IADD R5, R3, 0x1, -R4 ;  /* 0x0000000103057824 */ /* 0x000fe400078e0a04 */
[----:B------:R-:W-:Y:S02]  /*22f0*/  IMAD.IADD R3, R4, 0x1, -R3 ;  /* 0x0000000104037824 */ /* 0x000fe400078e0a03 */
[----:B------:R-:W-:Y:S02]  /*2300*/  IMAD R11, R5, R16, R11 ;  /* 0x00000010050b7224 */ /* 0x000fe400078e020b */
[----:B------:R-:W-:-:S07]  /*2310*/  IMAD R8, R3, R2, R8 ;  /* 0x0000000203087224 */ /* 0x000fce00078e0208 */
.L_x_35:
[----:B------:R-:W-:Y:S01]  /*2320*/  VIADD R14, R14, 0x1 ;  /* 0x000000010e0e7836 */ /* 0x000fe20000000000 */
[----:B------:R-:W-:Y:S01]  /*2330*/  PLOP3.LUT P1, PT, PT, PT, PT, 0x80, 0x8 ;  /* 0x000000000008781c */ /* 0x000fe20003f2f070 */
[----:B------:R-:W-:Y:S02]  /*2340*/  IMAD.IADD R97, R11, 0x1, R90 ;  /* 0x000000010b617824 */ /* 0x000fe400078e025a */
[----:B------:R-:W-:Y:S01]  /*2350*/  IMAD.IADD R91, R8, 0x1, R79 ;  /* 0x00000001085b7824 */ /* 0x000fe200078e024f */
[----:B------:R-:W-:-:S04]  /*2360*/  ISETP.NE.AND P0, PT, R14, 0x2, PT ;  /* 0x000000020e00780c */ /* 0x000fc80003f05270 */
[----:B------:R-:W-:Y:S02]  /*2370*/  SEL R2, RZ, 0x1, P0 ;  /* 0x00000001ff027807 */ /* 0x000fe40000000000 */
[----:B------:R-:W-:Y:S02]  /*2380*/  SEL R14, R14, RZ, P0 ;  /* 0x000000ff0e0e7207 */ /* 0x000fe40000000000 */
[----:B------:R-:W-:Y:S01]  /*2390*/  LOP3.LUT R13, R13, R2, RZ, 0x3c, !PT ;  /* 0x000000020d0d7212 */ /* 0x000fe200078e3cff */
[----:B------:R-:W-:Y:S06]  /*23a0*/  @P2 BRA `(.L_x_36) ;  /* 0xfffffff000a02947 */ /* 0x000fec000383ffff */
[----:B------:R-:W-:Y:S01]  /*23b0*/  UIADD3 UR4, UPT, UPT, UR4, 0x68, URZ ;  /* 0x0000006804047890 */ /* 0x000fe2000fffe0ff */
[----:B------:R-:W-:-:S03]  /*23c0*/  SHF.L.U32 R3, R15, 0x1f, RZ ;  /* 0x0000001f0f037819 */ /* 0x000fc600000006ff */
[----:B------:R-:W-:-:S09]  /*23d0*/  ULEA UR5, UR6, UR4, 0x3 ;  /* 0x0000000406057291 */ /* 0x000fd2000f8e18ff */
[----:B------:R-:W1:Y:S02]  /*23e0*/  SYNCS.PHASECHK.TRANS64.TRYWAIT P0, [UR5], R3 ;  /* 0x00000003ff0075a7 */ /* 0x000e640008001105 */
[----:B-1----:R-:W-:Y:S05]  /*23f0*/  @!P0 BRA `(.L_x_37) ;  /* 0x0000004400488947 */ /* 0x002fea0003800000 */
.L_x_110:
[----:B------:R-:W-:-:S04]  /*2400*/  UIADD3 UR6, UPT, UPT, UR6, 0x1, URZ ;  /* 0x0000000106067890 */ /* 0x000fc8000fffe0ff */
[----:B------:R-:W-:-:S04]  /*2410*/  UISETP.NE.AND UP0, UPT, UR6, 0xd, UPT ;  /* 0x0000000d0600788c */ /* 0x000fc8000bf05270 */
[----:B------:R-:W-:Y:S02]  /*2420*/  USEL UR7, URZ, 0x1, UP0 ;  /* 0x00000001ff077887 */ /* 0x000fe40008000000 */
[----:B------:R-:W-:-:S04]  /*2430*/  USEL UR6, UR6, URZ, UP0 ;  /* 0x000000ff06067287 */ /* 0x000fc80008000000 */
[----:B------:R-:W-:Y:S01]  /*2440*/  ULEA UR5, UR6, UR4, 0x3 ;  /* 0x0000000406057291 */ /* 0x000fe2000f8e18ff */
[----:B------:R-:W-:-:S04]  /*2450*/  LOP3.LUT R2, R15, UR7, RZ, 0x3c, !PT ;  /* 0x000000070f027c12 */ /* 0x000fc8000f8e3cff */
[----:B-1----:R-:W-:-:S04]  /*2460*/  SHF.L.U32 R3, R2, 0x1f, RZ ;  /* 0x0000001f02037819 */ /* 0x002fc800000006ff */
[----:B------:R-:W1:Y:S02]  /*2470*/  SYNCS.PHASECHK.TRANS64.TRYWAIT P0, [UR5], R3 ;  /* 0x00000003ff0075a7 */ /* 0x000e640008001105 */
[----:B-1----:R-:W-:Y:S05]  /*2480*/  @!P0 BRA `(.L_x_38) ;  /* 0x00000044003c8947 */ /* 0x002fea0003800000 */
.L_x_112:
        /* <DEDUP_REMOVED lines=9> */
.L_x_114:
        /* <DEDUP_REMOVED lines=9> */
.L_x_116:
        /* <DEDUP_REMOVED lines=9> */
.L_x_118:
        /* <DEDUP_REMOVED lines=9> */
.L_x_120:
        /* <DEDUP_REMOVED lines=9> */
.L_x_122:
        /* <DEDUP_REMOVED lines=9> */
.L_x_124:
        /* <DEDUP_REMOVED lines=9> */
.L_x_126:
        /* <DEDUP_REMOVED lines=9> */
.L_x_128:
        /* <DEDUP_REMOVED lines=9> */
.L_x_130:
        /* <DEDUP_REMOVED lines=9> */
.L_x_132:
[----:B------:R-:W-:-:S04]  /*2a30*/  UIADD3 UR6, UPT, UPT, UR6, 0x1, URZ ;  /* 0x0000000106067890 */ /* 0x000fc8000fffe0ff */
[----:B------:R-:W-:-:S04]  /*2a40*/  UISETP.NE.AND UP0, UPT, UR6, 0xd, UPT ;  /* 0x0000000d0600788c */ /* 0x000fc8000bf05270 */
[----:B------:R-:W-:Y:S02]  /*2a50*/  USEL UR5, URZ, 0x1, UP0 ;  /* 0x00000001ff057887 */ /* 0x000fe40008000000 */
[----:B------:R-:W-:-:S04]  /*2a60*/  USEL UR6, UR6, URZ, UP0 ;  /* 0x000000ff06067287 */ /* 0x000fc80008000000 */
[----:B------:R-:W-:Y:S01]  /*2a70*/  ULEA UR6, UR6, UR4, 0x3 ;  /* 0x0000000406067291 */ /* 0x000fe2000f8e18ff */
[----:B-1----:R-:W-:-:S04]  /*2a80*/  LOP3.LUT R3, R2, UR5, RZ, 0x3c, !PT ;  /* 0x0000000502037c12 */ /* 0x002fc8000f8e3cff */
[----:B------:R-:W-:Y:S01]  /*2a90*/  SHF.L.U32 R3, R3, 0x1f, RZ ;  /* 0x0000001f03037819 */ /* 0x000fe200000006ff */
[----:B----4-:R-:W-:-:S07]  /*2aa0*/  IMAD.U32 R0, RZ, RZ, UR6 ;  /* 0x00000006ff007e24 */ /* 0x010fce000f8e00ff */
.L_x_49:
[----:B-1----:R1:W2:Y:S02]  /*2ab0*/  SYNCS.PHASECHK.TRANS64.TRYWAIT P0, [R0+URZ], R3 ;  /* 0x00000003000075a7 */ /* 0x0022a400080011ff */
[----:B--2---:R-:W-:Y:S05]  /*2ac0*/  @!P0 NANOSLEEP.SYNCS 0x989680 ;  /* 0x009896800000895d */ /* 0x004fea0003900000 */
[----:B------:R-:W2:Y:S02]  /*2ad0*/  @!P0 SYNCS.PHASECHK.TRANS64 P0, [R0+URZ], R3 ;  /* 0x00000003000085a7 */ /* 0x000ea400080010ff */
[----:B--2---:R-:W-:Y:S05]  /*2ae0*/  @P0 EXIT ;  /* 0x000000000000094d */ /* 0x004fea0003800000 */
[----:B------:R-:W-:Y:S05]  /*2af0*/  BRA `(.L_x_49) ;  /* 0xfffffffc00ec7947 */ /* 0x000fea000383ffff */
.L_x_18:
[----:B------:R-:W-:-:S04]  /*2b00*/  UISETP.NE.AND UP1, UPT, UR37, URZ, UPT ;  /* 0x000000ff2500728c */ /* 0x000fc8000bf25270 */
[----:B------:R-:W-:-:S09]  /*2b10*/  UISETP.NE.OR UP1, UPT, UR8, 0x1, UP1 ;  /* 0x000000010800788c */ /* 0x000fd20008f25670 */
[----:B------:R-:W-:Y:S05]  /*2b20*/  BRA.U UP1, `(.L_x_50) ;  /* 0x0000000501487547 */ /* 0x000fea000b800000 */
[----:B------:R-:W-:Y:S01]  /*2b30*/  ISETP.NE.AND P2, PT, R2, RZ, PT ;  /* 0x000000ff0200720c */ /* 0x000fe20003f45270 */
[----:B------:R-:W-:Y:S01]  /*2b40*/  IMAD.MOV.U32 R12, RZ, RZ, 0x1 ;  /* 0x00000001ff0c7424 */ /* 0x000fe200078e00ff */
[----:B------:R-:W-:Y:S02]  /*2b50*/  CS2R R10, SRZ ;  /* 0x00000000000a7805 */ /* 0x000fe4000001ff00 */
[----:B------:R-:W-:Y:S01]  /*2b60*/  CS2R R8, SRZ ;  /* 0x0000000000087805 */ /* 0x000fe2000001ff00 */
[----:B------:R-:W-:Y:S01]  /*2b70*/  UMOV UR4, 0x400 ;  /* 0x0000040000047882 */ /* 0x000fe20000000000 */
[----:B------:R-:W-:Y:S01]  /*2b80*/  UMOV UR6, URZ ;  /* 0x000000ff00067c82 */ /* 0x000fe20008000000 */
[----:B------:R-:W-:-:S12]  /*2b90*/  ULEA UR37, UR37, UR4, 0x18 ;  /* 0x0000000425257291 */ /* 0x000fd8000f8ec0ff */
.L_x_54:
[----:B------:R-:W-:Y:S02]  /*2ba0*/  LEA R0, R8, UR37, 0x3 ;  /* 0x0000002508007c11 */ /* 0x000fe4000f8e18ff */
[----:B------:R-:W-:-:S03]  /*2bb0*/  SHF.L.U32 R5, R9, 0x1f, RZ ;  /* 0x0000001f09057819 */ /* 0x000fc600000006ff */
[----:B------:R-:W-:Y:S01]  /*2bc0*/  VIADD R4, R0, 0x160 ;  /* 0x0000016000047836 */ /* 0x000fe20000000000 */
[----:B------:R-:W1:Y:S02]  /*2bd0*/  SYNCS.PHASECHK.TRANS64.TRYWAIT P0, [R0+URZ+0x150], R5 ;  /* 0x00015005000075a7 */ /* 0x000e6400080011ff */
[----:B-1----:R-:W-:Y:S05]  /*2be0*/  @!P0 BRA `(.L_x_51) ;  /* 0x00000040006c8947 */ /* 0x002fea0003800000 */
.L_x_133:
[----:B------:R-:W-:Y:S01]  /*2bf0*/  ULEA UR5, UR6, UR37, 0x3 ;  /* 0x0000002506057291 */ /* 0x000fe2000f8e18ff */
[----:B------:R-:W-:Y:S02]  /*2c00*/  PRMT R4, RZ, 0x654, R4 ;  /* 0x00000654ff047816 */ /* 0x000fe40000000004 */
[----:B-1----:R-:W-:Y:S01]  /*2c10*/  SHF.L.U32 R5, R12, 0x1f, RZ ;  /* 0x0000001f0c057819 */ /* 0x002fe200000006ff */
[----:B------:R-:W-:Y:S01]  /*2c20*/  UIADD3 UR4, UPT, UPT, UR5, 0xf0, URZ ;  /* 0x000000f005047890 */ /* 0x000fe2000fffe0ff */
[----:B------:R1:W-:Y:S05]  /*2c30*/  SYNCS.ARRIVE.TRANS64.RED.A1T0 RZ, [R4+URZ], RZ ;  /* 0x000000ff04ff79a7 */ /* 0x0003ea00081004ff */
[----:B------:R-:W-:Y:S01]  /*2c40*/  IMAD.U32 R7, RZ, RZ, UR4 ;  /* 0x00000004ff077e24 */ /* 0x000fe2000f8e00ff */
[----:B------:R-:W2:Y:S04]  /*2c50*/  SYNCS.PHASECHK.TRANS64.TRYWAIT P0, [UR5+0x100], R5 ;  /* 0x00010005ff0075a7 */ /* 0x000ea80008001105 */
[----:B------:R-:W-:Y:S01]  /*2c60*/  PRMT R6, R2, 0x654, R7 ;  /* 0x0000065402067816 */ /* 0x000fe20000000007 */
[----:B-1----:R-:W-:Y:S01]  /*2c70*/  @!P2 IMAD.MOV.U32 R4, RZ, RZ, 0x10 ;  /* 0x00000010ff04a424 */ /* 0x002fe200078e00ff */
[----:B--2---:R-:W-:Y:S06]  /*2c80*/  @!P0 BRA `(.L_x_52) ;  /* 0x0000004000588947 */ /* 0x004fec0003800000 */
.L_x_135:
[----:B------:R-:W-:Y:S01]  /*2c90*/  ULEA UR4, UR6, UR37, 0x4 ;  /* 0x0000002506047291 */ /* 0x000fe2000f8e20ff */
[----:B------:R-:W-:Y:S01]  /*2ca0*/  SEL R3, R6, R3, !P2 ;  /* 0x0000000306037207 */ /* 0x000fe20005000000 */
[----:B------:R-:W-:Y:S01]  /*2cb0*/  UIADD3 UR5, UPT, UPT, UR5, 0xf0, URZ ;  /* 0x000000f005057890 */ /* 0x000fe2000fffe0ff */
[----:B-1----:R-:W-:Y:S01]  /*2cc0*/  LEA R0, R11, UR37, 0x3 ;  /* 0x000000250b007c11 */ /* 0x002fe2000f8e18ff */
[----:B------:R-:W-:Y:S01]  /*2cd0*/  UIADD3 UR4, UPT, UPT, UR4, 0x180, URZ ;  /* 0x0000018004047890 */ /* 0x000fe2000fffe0ff */
[----:B------:R-:W-:Y:S01]  /*2ce0*/  SHF.L.U32 R5, R10, 0x1f, RZ ;  /* 0x0000001f0a057819 */ /* 0x000fe200000006ff */
[----:B------:R1:W-:Y:S01]  /*2cf0*/  @!P2 SYNCS.ARRIVE.TRANS64.RED RZ, [R3+URZ], R4 ;  /* 0x0000000403ffa9a7 */ /* 0x0003e200080004ff */
[----:B------:R-:W-:Y:S01]  /*2d00*/  UIADD3 UR6, UPT, UPT, UR6, 0x1, URZ ;  /* 0x0000000106067890 */ /* 0x000fe2000fffe0ff */
[----:B------:R-:W-:-:S03]  /*2d10*/  VIADD R8, R8, 0x1 ;  /* 0x0000000108087836 */ /* 0x000fc60000000000 */
[----:B------:R-:W-:Y:S02]  /*2d20*/  UISETP.NE.AND UP0, UPT, UR6, 0x2, UPT ;  /* 0x000000020600788c */ /* 0x000fe4000bf05270 */
[----:B------:R-:W-:Y:S06]  /*2d30*/  UGETNEXTWORKID.BROADCAST [UR4], [UR5] ;  /* 0x00000000040073ca */ /* 0x000fec0008000100 */
[----:B------:R-:W-:Y:S01]  /*2d40*/  USEL UR4, URZ, 0x1, UP0 ;  /* 0x00000001ff047887 */ /* 0x000fe20008000000 */
[----:B------:R-:W-:Y:S01]  /*2d50*/  ISETP.NE.AND P0, PT, R8, 0x2, PT ;  /* 0x000000020800780c */ /* 0x000fe20003f05270 */
[----:B------:R-:W-:Y:S01]  /*2d60*/  USEL UR6, UR6, URZ, UP0 ;  /* 0x000000ff06067287 */ /* 0x000fe20008000000 */
[----:B------:R-:W2:Y:S03]  /*2d70*/  SYNCS.PHASECHK.TRANS64.TRYWAIT P1, [R0+URZ+0xf0], R5 ;  /* 0x0000f005000075a7 */ /* 0x000ea600080211ff */
[----:B------:R-:W-:Y:S01]  /*2d80*/  LOP3.LUT R12, R12, UR4, RZ, 0x3c, !PT ;  /* 0x000000040c0c7c12 */ /* 0x000fe2000f8e3cff */
[----:B-12---:R-:W-:Y:S07]  /*2d90*/  @!P1 BRA `(.L_x_53) ;  /* 0x00000040002c9947 */ /* 0x006fee0003800000 */
.L_x_136:
[C---:B------:R-:W-:Y:S01]  /*2da0*/  LEA R4, R11.reuse, UR37, 0x4 ;  /* 0x000000250b047c11 */ /* 0x040fe2000f8e20ff */
[----:B-1----:R-:W-:Y:S01]  /*2db0*/  VIADD R0, R0, 0x100 ;  /* 0x0000010000007836 */ /* 0x002fe20000000000 */
[----:B------:R-:W-:Y:S01]  /*2dc0*/  SEL R8, R8, RZ, P0 ;  /* 0x000000ff08087207 */ /* 0x000fe20000000000 */
[----:B------:R-:W-:-:S03]  /*2dd0*/  VIADD R11, R11, 0x1 ;  /* 0x000000010b0b7836 */ /* 0x000fc60000000000 */
[----:B------:R-:W1:Y:S01]  /*2de0*/  LDS.128 R4, [R4+0x180] ;  /* 0x0001800004047984 */ /* 0x000e620000000c00 */
[----:B------:R-:W-:Y:S02]  /*2df0*/  PRMT R0, RZ, 0x654, R0 ;  /* 0x00000654ff007816 */ /* 0x000fe40000000000 */
[C---:B------:R-:W-:Y:S01]  /*2e00*/  ISETP.NE.AND P1, PT, R11.reuse, 0x2, PT ;  /* 0x000000020b00780c */ /* 0x040fe20003f25270 */
[----:B------:R-:W-:Y:S01]  /*2e10*/  @!PT LDS RZ, [RZ] ;  /* 0x00000000fffff984 */ /* 0x000fe20000000800 */
[----:B------:R-:W-:Y:S01]  /*2e20*/  @!PT LDS RZ, [RZ] ;  /* 0x00000000fffff984 */ /* 0x000fe20000000800 */
[----:B------:R-:W-:Y:S01]  /*2e30*/  @!PT LDS RZ, [RZ] ;  /* 0x00000000fffff984 */ /* 0x000fe20000000800 */
[----:B------:R-:W-:Y:S01]  /*2e40*/  @!PT LDS RZ, [RZ] ;  /* 0x00000000fffff984 */ /* 0x000fe20000000800 */
[----:B------:R2:W-:Y:S06]  /*2e50*/  MEMBAR.ALL.CTA ;  /* 0x0000000000007992 */ /* 0x0005ec0000008000 */
[----:B--2---:R-:W2:Y:S01]  /*2e60*/  FENCE.VIEW.ASYNC.S ;  /* 0x00000000000073c6 */ /* 0x004ea20000000000 */
[----:B------:R-:W-:Y:S01]  /*2e70*/  SEL R11, R11, RZ, P1 ;  /* 0x000000ff0b0b7207 */ /* 0x000fe20000800000 */
[----:B--2---:R2:W-:Y:S01]  /*2e80*/  SYNCS.ARRIVE.TRANS64.RED.A1T0 RZ, [R0+URZ], RZ ;  /* 0x000000ff00ff79a7 */ /* 0x0045e200081004ff */
[----:B-1----:R-:W-:-:S02]  /*2e90*/  LOP3.LUT P3, RZ, R6, 0x1, RZ, 0xc0, !PT ;  /* 0x0000000106ff7812 */ /* 0x002fc4000786c0ff */
[----:B------:R-:W-:-:S04]  /*2ea0*/  SEL R5, RZ, 0x1, P1 ;  /* 0x00000001ff057807 */ /* 0x000fc80000800000 */
[----:B------:R-:W-:Y:S02]  /*2eb0*/  LOP3.LUT R10, R10, R5, RZ, 0x3c, !PT ;  /* 0x000000050a0a7212 */ /* 0x000fe400078e3cff */
[----:B--2---:R-:W-:-:S04]  /*2ec0*/  SEL R0, RZ, 0x1, P0 ;  /* 0x00000001ff007807 */ /* 0x004fc80000000000 */
[----:B------:R-:W-:Y:S01]  /*2ed0*/  LOP3.LUT R9, R9, R0, RZ, 0x3c, !PT ;  /* 0x0000000009097212 */ /* 0x000fe200078e3cff */
[----:B------:R-:W-:Y:S06]  /*2ee0*/  @P3 BRA `(.L_x_54) ;  /* 0xfffffffc002c3947 */ /* 0x000fec000383ffff */
[----:B------:R-:W-:Y:S01]  /*2ef0*/  ULEA UR5, UR6, UR37, 0x3 ;  /* 0x0000002506057291 */ /* 0x000fe2000f8e18ff */
[----:B------:R-:W-:-:S08]  /*2f00*/  SHF.L.U32 R3, R12, 0x1f, RZ ;  /* 0x0000001f0c037819 */ /* 0x000fd000000006ff */
[----:B------:R-:W1:Y:S02]  /*2f10*/  SYNCS.PHASECHK.TRANS64 P0, [UR5+0x100], R3 ;  /* 0x00010003ff0075a7 */ /* 0x000e640008001005 */
[----:B-1----:R-:W-:Y:S05]  /*2f20*/  @P0 BRA `(.L_x_55) ;  /* 0x0000000000080947 */ /* 0x002fea0003800000 */
[----:B------:R-:W1:Y:S02]  /*2f30*/  SYNCS.PHASECHK.TRANS64.TRYWAIT P0, [UR5+0x100], R3 ;  /* 0x00010003ff0075a7 */ /* 0x000e640008001105 */
[----:B-1----:R-:W-:Y:S05]  /*2f40*/  @!P0 BRA `(.L_x_56) ;  /* 0x0000003c00d48947 */ /* 0x002fea0003800000 */
.L_x_55:
[----:B------:R-:W-:-:S04]  /*2f50*/  UIADD3 UR4, UPT, UPT, UR6, 0x1, URZ ;  /* 0x0000000106047890 */ /* 0x000fc8000fffe0ff */
[----:B------:R-:W-:-:S04]  /*2f60*/  UISETP.NE.AND UP0, UPT, UR4, 0x2, UPT ;  /* 0x000000020400788c */ /* 0x000fc8000bf05270 */
[----:B------:R-:W-:Y:S02]  /*2f70*/  USEL UR7, URZ, 0x1, UP0 ;  /* 0x00000001ff077887 */ /* 0x000fe40008000000 */
[----:B------:R-:W-:-:S04]  /*2f80*/  USEL UR4, UR4, URZ, UP0 ;  /* 0x000000ff04047287 */ /* 0x000fc80008000000 */
[----:B------:R-:W-:Y:S01]  /*2f90*/  ULEA UR4, UR4, UR37, 0x3 ;  /* 0x0000002504047291 */ /* 0x000fe2000f8e18ff */
[----:B-1----:R-:W-:-:S04]  /*2fa0*/  LOP3.LUT R3, R12, UR7, RZ, 0x3c, !PT ;  /* 0x000000070c037c12 */ /* 0x002fc8000f8e3cff */
[----:B------:R-:W-:-:S04]  /*2fb0*/  SHF.L.U32 R0, R3, 0x1f, RZ ;  /* 0x0000001f03007819 */ /* 0x000fc800000006ff */
[----:B------:R-:W1:Y:S02]  /*2fc0*/  SYNCS.PHASECHK.TRANS64 P0, [UR4+0x100], R0 ;  /* 0x00010000ff0075a7 */ /* 0x000e640008001004 */
[----:B-1----:R-:W-:Y:S05]  /*2fd0*/  @P0 EXIT ;  /* 0x000000000000094d */ /* 0x002fea0003800000 */
[----:B------:R-:W-:Y:S02]  /*2fe0*/  SHF.L.U32 R3, R3, 0x1f, RZ ;  /* 0x0000001f03037819 */ /* 0x000fe400000006ff */
[----:B------:R-:W-:-:S07]  /*2ff0*/  MOV R0, UR4 ;  /* 0x0000000400007c02 */ /* 0x000fce0008000f00 */
.L_x_57:
[----:B-1----:R1:W2:Y:S02]  /*3000*/  SYNCS.PHASECHK.TRANS64.TRYWAIT P0, [R0+URZ+0x100], R3 ;  /* 0x00010003000075a7 */ /* 0x0022a400080011ff */
[----:B--2---:R-:W-:Y:S05]  /*3010*/  @!P0 NANOSLEEP.SYNCS 0x989680 ;  /* 0x009896800000895d */ /* 0x004fea0003900000 */
[----:B------:R-:W2:Y:S02]  /*3020*/  @!P0 SYNCS.PHASECHK.TRANS64 P0, [R0+URZ+0x100], R3 ;  /* 0x00010003000085a7 */ /* 0x000ea400080010ff */
[----:B--2---:R-:W-:Y:S05]  /*3030*/  @P0 EXIT ;  /* 0x000000000000094d */ /* 0x004fea0003800000 */
[----:B------:R-:W-:Y:S05]  /*3040*/  BRA `(.L_x_57) ;  /* 0xfffffffc00ec7947 */ /* 0x000fea000383ffff */
.L_x_50:
[----:B------:R-:W-:-:S09]  /*3050*/  UISETP.NE.AND UP1, UPT, UR8, URZ, UPT ;  /* 0x000000ff0800728c */ /* 0x000fd2000bf25270 */
[----:B------:R-:W-:Y:S05]  /*3060*/  BRA.U UP1, `(.L_x_58) ;  /* 0x0000000d01cc7547 */ /* 0x000fea000b800000 */
[----:B------:R-:W-:Y:S01]  /*3070*/  UMOV UR4, 0x40 ;  /* 0x0000004000047882 */ /* 0x000fe20000000000 */
[----:B------:R-:W-:Y:S01]  /*3080*/  NOP ;  /* 0x0000000000007918 */ /* 0x000fe20000000000 */
[----:B------:R-:W-:Y:S01]  /*3090*/  ULEA UR4, UR37, UR4, 0x18 ;  /* 0x0000000425047291 */ /* 0x000fe2000f8ec0ff */
[----:B------:R-:W-:Y:S02]  /*30a0*/  UMOV UR5, 0x400 ;  /* 0x0000040000057882 */ /* 0x000fe40000000000 */
[----:B------:R-:W-:-:S06]  /*30b0*/  ULEA UR37, UR37, UR5, 0x18 ;  /* 0x0000000525257291 */ /* 0x000fcc000f8ec0ff */
[----:B------:R-:W1:Y:S02]  /*30c0*/  LDS.U8 R0, [UR4+0x1c] ;  /* 0x00001c04ff007984 */ /* 0x000e640008000000 */
[----:B-1----:R-:W-:-:S13]  /*30d0*/  ISETP.NE.AND P0, PT, R0, RZ, PT ;  /* 0x000000ff0000720c */ /* 0x002fda0003f05270 */
[----:B------:R-:W-:Y:S05]  /*30e0*/  @P0 BRA `(.L_x_59) ;  /* 0x0000000000580947 */ /* 0x000fea0003800000 */
[----:B------:R-:W-:-:S13]  /*30f0*/  ELECT P0, URZ, PT ;  /* 0x0000000000ff782f */ /* 0x000fda0003800000 */
[----:B------:R-:W-:Y:S05]  /*3100*/  @!P0 BRA `(.L_x_60) ;  /* 0x0000000000608947 */ /* 0x000fea0003800000 */
[----:B------:R-:W-:Y:S01]  /*3110*/  UMOV UR5, 0x10 ;  /* 0x0000001000057882 */ /* 0x000fe20000000000 */
[----:B------:R-:W-:Y:S01]  /*3120*/  HFMA2 R0, -RZ, RZ, 0, 5.9604644775390625e-08 ;  /* 0x00000001ff007431 */ /* 0x000fe200000001ff */
[----:B------:R-:W-:-:S03]  /*3130*/  MOV R2, 0xffff ;  /* 0x0000ffff00027802 */ /* 0x000fc60000000f00 */
[----:B------:R-:W-:Y:S04]  /*3140*/  DEPBAR.LE SB1, 0x36 ;  /* 0x00009d800000791a */ /* 0x000fe80000000000 */
[----:B------:R-:W1:Y:S02]  /*3150*/  UTCATOMSWS.FIND_AND_SET.ALIGN UP0, UR5, UR5 ;  /* 0x00000005000575e3 */ /* 0x000e640008000800 */
[----:B-1----:R-:W-:Y:S01]  /*3160*/  MOV R3, UR5 ;  /* 0x0000000500037c02 */ /* 0x002fe20008000f00 */
[----:B------:R-:W-:Y:S06]  /*3170*/  BRA.U UP0, `(.L_x_61) ;  /* 0x0000000100187547 */ /* 0x000fec000b800000 */
.L_x_62:
[----:B------:R-:W-:Y:S05]  /*3180*/  NANOSLEEP 0x64 ;  /* 0x000000640000795d */ /* 0x000fea0003800000 */
[----:B------:R-:W-:-:S05]  /*3190*/  UMOV UR5, 0x10 ;  /* 0x0000001000057882 */ /* 0x000fca0000000000 */
[----:B------:R-:W-:Y:S04]  /*31a0*/  DEPBAR.LE SB1, 0x36 ;  /* 0x00009d800000791a */ /* 0x000fe80000000000 */
[----:B------:R-:W1:Y:S02]  /*31b0*/  UTCATOMSWS.FIND_AND_SET.ALIGN UP0, UR5, UR5 ;  /* 0x00000005000575e3 */ /* 0x000e640008000800 */
[----:B-1----:R-:W-:Y:S01]  /*31c0*/  MOV R3, UR5 ;  /* 0x0000000500037c02 */ /* 0x002fe20008000f00 */
[----:B------:R-:W-:Y:S05]  /*31d0*/  BRA.U !UP0, `(.L_x_62) ;  /* 0xfffffffd08e87547 */ /* 0x000fea000b83ffff */
.L_x_61:
[-C--:B------:R-:W-:Y:S02]  /*31e0*/  SHF.L.U32 R2, R2, R3.reuse, RZ ;  /* 0x0000000302027219 */ /* 0x080fe400000006ff */
[----:B------:R-:W-:Y:S01]  /*31f0*/  SHF.L.U32 R0, R0, R3, RZ ;  /* 0x0000000300007219 */ /* 0x000fe200000006ff */
[----:B------:R-:W-:Y:S02]  /*3200*/  IMAD.SHL.U32 R3, R3, 0x20, RZ ;  /* 0x0000002003037824 */ /* 0x000fe400078e00ff */
[----:B------:R1:W-:Y:S04]  /*3210*/  ATOMS.OR RZ, [UR4+0x14], R2 ;  /* 0x00001402ffff798c */ /* 0x0003e8000b000004 */
[----:B------:R1:W-:Y:S04]  /*3220*/  ATOMS.OR RZ, [UR4+0x18], R0 ;  /* 0x00001800ffff798c */ /* 0x0003e8000b000004 */
[----:B------:R1:W-:Y:S01]  /*3230*/  STS [UR37+0x1a0], R3 ;  /* 0x0001a003ff007988 */ /* 0x0003e20008000825 */
[----:B------:R-:W-:Y:S05]  /*3240*/  BRA `(.L_x_60) ;  /* 0x0000000000107947 */ /* 0x000fea0003800000 */
.L_x_59:
[----:B------:R-:W-:Y:S02]  /*3250*/  MOV R0, 0xffffffff ;  /* 0xffffffff00007802 */ /* 0x000fe40000000f00 */
[----:B------:R-:W-:-:S03]  /*3260*/  MOV R2, 0x3290 ;  /* 0x0000329000027802 */ /* 0x000fc60000000f00 */
[----:B------:R1:W-:Y:S04]  /*3270*/  STS [UR37+0x1a0], R0 ;  /* 0x0001a000ff007988 */ /* 0x0003e80008000825 */
[----:B-1-3-5:R-:W-:Y:S05]  /*3280*/  CALL.REL.NOINC `($__internal_1_$__cuda_sm10x_tcgen05_guardrail_trap_phase_invalid_during_alloc) ;  /* 0x0000004000507944 */ /* 0x02afea0003c00000 */
.L_x_60:
[----:B------:R-:W-:Y:S05]  /*3290*/  WARPSYNC.ALL ;  /* 0x0000000000007948 */ /* 0x000fea0003800000 */
[----:B------:R-:W2:Y:S01]  /*32a0*/  S2UR UR5, SR_CgaCtaId ;  /* 0x00000000000579c3 */ /* 0x000ea20000008800 */
[----:B------:R-:W-:Y:S01]  /*32b0*/  UMOV UR4, 0x400 ;  /* 0x0000040000047882 */ /* 0x000fe20000000000 */
[----:B------:R-:W-:-:S06]  /*32c0*/  NOP ;  /* 0x0000000000007918 */ /* 0x000fcc0000000000 */
[----:B------:R-:W-:Y:S06]  /*32d0*/  BAR.ARV 0x6, 0xa0 ;  /* 0x0182800000007b1d */ /* 0x000fec0000002000 */
[----:B------:R-:W4:Y:S01]  /*32e0*/  LDCU UR7, c[0x0][0x38c] ;  /* 0x00007180ff0777ac */ /* 0x000f220008000800 */
[----:B------:R-:W-:Y:S01]  /*32f0*/  IMAD.MOV.U32 R11, RZ, RZ, 0x1 ;  /* 0x00000001ff0b7424 */ /* 0x000fe200078e00ff */
[----:B------:R-:W-:Y:S01]  /*3300*/  CS2R R8, SRZ ;  /* 0x0000000000087805 */ /* 0x000fe2000001ff00 */
[----:B------:R-:W-:Y:S01]  /*3310*/  IMAD.MOV.U32 R10, RZ, RZ, RZ ;  /* 0x000000ffff0a7224 */ /* 0x000fe200078e00ff */
[----:B------:R-:W3:Y:S01]  /*3320*/  LDCU UR6, c[0x0][0x38c] ;  /* 0x00007180ff0677ac */ /* 0x000ee20008000800 */
[----:B------:R-:W-:Y:S01]  /*3330*/  UMOV UR15, URZ ;  /* 0x000000ff000f7c82 */ /* 0x000fe20008000000 */
[----:B------:R-:W-:Y:S01]  /*3340*/  UMOV UR14, URZ ;  /* 0x000000ff000e7c82 */ /* 0x000fe20008000000 */
[----:B--2---:R-:W-:Y:S01]  /*3350*/  ULEA UR5, UR5, UR4, 0x18 ;  /* 0x0000000405057291 */ /* 0x004fe2000f8ec0ff */
[----:B------:R-:W-:Y:S01]  /*3360*/  UMOV UR24, 0x0 ;  /* 0x0000000000187882 */ /* 0x000fe20000000000 */
[----:B------:R-:W-:-:S02]  /*3370*/  UMOV UR25, 0x4100010 ;  /* 0x0410001000197882 */ /* 0x000fc40000000000 */
[----:B------:R-:W-:Y:S02]  /*3380*/  UIADD3 UR10, UPT, UPT, UR5, 0x2400, URZ ;  /* 0x00002400050a7890 */ /* 0x000fe4000fffe0ff */
[----:B------:R-:W-:Y:S02]  /*3390*/  UIADD3 UR11, UPT, UPT, UR5, 0x1c400, URZ ;  /* 0x0001c400050b7890 */ /* 0x000fe4000fffe0ff */
[----:B----4-:R-:W-:Y:S01]  /*33a0*/  UIADD3 UR7, UPT, UPT, UR7, 0x7f, URZ ;  /* 0x0000007f07077890 */ /* 0x010fe2000fffe0ff */
[----:B-1----:R-:W1:Y:S01]  /*33b0*/  LDS R0, [UR5+0x1a0] ;  /* 0x0001a005ff007984 */ /* 0x002e620008000800 */
[----:B------:R-:W-:Y:S02]  /*33c0*/  USHF.R.U32.HI UR10, URZ, 0x4, UR10 ;  /* 0x00000004ff0a7899 */ /* 0x000fe4000801160a */
[----:B------:R-:W-:Y:S02]  /*33d0*/  USHF.R.S32.HI UR4, URZ, 0x1f, UR7 ;  /* 0x0000001fff047899 */ /* 0x000fe40008011407 */
[----:B------:R-:W-:-:S02]  /*33e0*/  USHF.R.U32.HI UR11, URZ, 0x4, UR11 ;  /* 0x00000004ff0b7899 */ /* 0x000fc4000801160b */
[----:B------:R-:W-:Y:S02]  /*33f0*/  ULEA.HI UR4, UR4, UR7, URZ, 0x7 ;  /* 0x0000000704047291 */ /* 0x000fe4000f8f38ff */
[----:B------:R-:W-:Y:S02]  /*3400*/  ULOP3.LUT UR10, UR10, 0x3fff, URZ, 0xc0, !UPT ;  /* 0x00003fff0a0a7892 */ /* 0x000fe4000f8ec0ff */
[----:B------:R-:W-:Y:S02]  /*3410*/  USHF.R.S32.HI UR4, URZ, 0x7, UR4 ;  /* 0x00000007ff047899 */ /* 0x000fe40008011404 */
[----:B------:R-:W-:Y:S02]  /*3420*/  ULOP3.LUT UR11, UR11, 0x3fff, URZ, 0xc0, !UPT ;  /* 0x00003fff0b0b7892 */ /* 0x000fe4000f8ec0ff */
[----:B------:R-:W-:Y:S01]  /*3430*/  UISETP.LT.AND UP0, UPT, UR4, 0x1, UPT ;  /* 0x000000010400788c */ /* 0x000fe2000bf01270 */
[----:B------:R-:W-:Y:S01]  /*3440*/  UMOV UR22, 0x0 ;  /* 0x0000000000167882 */ /* 0x000fe20000000000 */
[----:B------:R-:W-:-:S02]  /*3450*/  UMOV UR23, 0x4100010 ;  /* 0x0410001000177882 */ /* 0x000fc40000000000 */
[----:B------:R-:W-:Y:S02]  /*3460*/  USEL UR9, UR4, 0x1, !UP0 ;  /* 0x0000000104097887 */ /* 0x000fe4000c000000 */
[----:B------:R-:W-:Y:S02]  /*3470*/  ULOP3.LUT UR10, UR10, 0x10000, URZ, 0xfc, !UPT ;  /* 0x000100000a0a7892 */ /* 0x000fe4000f8efcff */
[----:B------:R-:W-:Y:S02]  /*3480*/  ULOP3.LUT UR11, UR11, 0x10000, URZ, 0xfc, !UPT ;  /* 0x000100000b0b7892 */ /* 0x000fe4000f8efcff */
[----:B------:R-:W-:Y:S02]  /*3490*/  UIADD3 UR9, UPT, UPT, -UR9, URZ, URZ ;  /* 0x000000ff09097290 */ /* 0x000fe4000fffe1ff */
[----:B---3--:R-:W-:Y:S01]  /*34a0*/  UISETP.GE.AND UP3, UPT, UR6, 0x1, UPT ;  /* 0x000000010600788c */ /* 0x008fe2000bf66270 */
[----:B------:R-:W-:Y:S01]  /*34b0*/  UMOV UR20, 0x0 ;  /* 0x0000000000147882 */ /* 0x000fe20000000000 */
[----:B------:R-:W-:Y:S01]  /*34c0*/  UMOV UR21, 0x4100010 ;  /* 0x0410001000157882 */ /* 0x000fe20000000000 */
[----:B------:R-:W-:Y:S01]  /*34d0*/  UMOV UR18, 0x0 ;  /* 0x0000000000127882 */ /* 0x000fe20000000000 */
[----:B------:R-:W-:Y:S01]  /*34e0*/  UMOV UR19, 0x4100010 ;  /* 0x0410001000137882 */ /* 0x000fe20000000000 */
[----:B-1----:R-:W-:-:S15]  /*34f0*/  R2UR UR16, R0 ;  /* 0x00000000001072ca */ /* 0x002fde00000e0000 */
.L_x_69:
[----:B------:R-:W-:Y:S02]  /*3500*/  LEA R0, R10, UR5, 0x3 ;  /* 0x000000050a007c11 */ /* 0x000fe4000f8e18ff */
[----:B------:R-:W-:Y:S02]  /*3510*/  SHF.L.U32 R5, R9, 0x1f, RZ ;  /* 0x0000001f09057819 */ /* 0x000fe400000006ff */
[----:B------:R-:W-:Y:S01]  /*3520*/  PLOP3.LUT P0, PT, PT, PT, UP3, 0x80, 0x8 ;  /* 0x000000000008781c */ /* 0x000fe20003f0f038 */
[----:B------:R-:W-:Y:S01]  /*3530*/  VIADD R3, R0, 0x100 ;  /* 0x0000010000037836 */ /* 0x000fe20000000000 */
[----:B-1----:R-:W1:Y:S02]  /*3540*/  SYNCS.PHASECHK.TRANS64.TRYWAIT P1, [R0+URZ+0xf0], R5 ;  /* 0x0000f005000075a7 */ /* 0x002e6400080211ff */
[----:B-1-3--:R-:W-:Y:S09]  /*3550*/  @!P1 BRA `(.L_x_63) ;  /* 0x0000003800689947 */ /* 0x00aff20003800000 */
.L_x_138:
[----:B------:R-:W-:Y:S01]  /*3560*/  LEA R4, R10, UR5, 0x4 ;  /* 0x000000050a047c11 */ /* 0x000fe2000f8e20ff */
[----:B------:R-:W-:Y:S01]  /*3570*/  @UP3 ULEA UR6, UR14, UR5, 0x3 ;  /* 0x000000050e063291 */ /* 0x000fe2000f8e18ff */
[----:B------:R-:W-:Y:S01]  /*3580*/  PLOP3.LUT P2, PT, PT, PT, PT, 0x80, 0x8 ;  /* 0x000000000008781c */ /* 0x000fe20003f4f070 */
[----:B------:R-:W-:Y:S01]  /*3590*/  ULEA UR7, UR15, UR5, 0x3 ;  /* 0x000000050f077291 */ /* 0x000fe2000f8e18ff */
[----:B------:R-:W-:Y:S02]  /*35a0*/  PRMT R3, RZ, 0x654, R3 ;  /* 0x00000654ff037816 */ /* 0x000fe40000000003 */
[----:B-1----:R-:W1:Y:S01]  /*35b0*/  LDS.128 R4, [R4+0x180] ;  /* 0x0001800004047984 */ /* 0x002e620000000c00 */
[----:B------:R-:W-:Y:S02]  /*35c0*/  @P0 SHF.L.U32 R2, R8, 0x1f, RZ ;  /* 0x0000001f08020819 */ /* 0x000fe400000006ff */
[----:B------:R-:W-:Y:S01]  /*35d0*/  SHF.L.U32 R0, R11, 0x1f, RZ ;  /* 0x0000001f0b007819 */ /* 0x000fe200000006ff */
[----:B------:R-:W-:Y:S01]  /*35e0*/  @!PT LDS RZ, [RZ] ;  /* 0x00000000fffff984 */ /* 0x000fe20000000800 */
[----:B------:R-:W-:Y:S01]  /*35f0*/  @!PT LDS RZ, [RZ] ;  /* 0x00000000fffff984 */ /* 0x000fe20000000800 */
[----:B------:R-:W-:Y:S01]  /*3600*/  @!PT LDS RZ, [RZ] ;  /* 0x00000000fffff984 */ /* 0x000fe20000000800 */
[----:B------:R-:W-:Y:S01]  /*3610*/  @!PT LDS RZ, [RZ] ;  /* 0x00000000fffff984 */ /* 0x000fe20000000800 */
[----:B------:R2:W-:Y:S06]  /*3620*/  MEMBAR.ALL.CTA ;  /* 0x0000000000007992 */ /* 0x0005ec0000008000 */
[----:B--2---:R-:W2:Y:S02]  /*3630*/  FENCE.VIEW.ASYNC.S ;  /* 0x00000000000073c6 */ /* 0x004ea40000000000 */
[----:B--2---:R2:W-:Y:S01]  /*3640*/  SYNCS.ARRIVE.TRANS64.RED.A1T0 RZ, [R3+URZ], RZ ;  /* 0x000000ff03ff79a7 */ /* 0x0045e200081004ff */
[----:B------:R2:W3:Y:S01]  /*3650*/  @P0 SYNCS.PHASECHK.TRANS64.TRYWAIT P2, [UR6], R2 ;  /* 0x00000002ff0005a7 */ /* 0x0004e20008041106 */
[----:B------:R-:W-:Y:S01]  /*3660*/  ULEA.HI UR6, UR15, UR15, URZ, 0x1 ;  /* 0x0000000f0f067291 */ /* 0x000fe2000f8f08ff */
[----:B-1----:R-:W-:-:S03]  /*3670*/  LOP3.LUT P1, RZ, R6, 0x1, RZ, 0xc0, !PT ;  /* 0x0000000106ff7812 */ /* 0x002fc6000782c0ff */
[----:B------:R-:W-:Y:S02]  /*3680*/  USHF.L.U32 UR8, UR6, 0x5, URZ ;  /* 0x0000000506087899 */ /* 0x000fe400080006ff */
[----:B------:R-:W-:Y:S02]  /*3690*/  ULOP3.LUT UR6, UR6, 0xffe, URZ, 0xc0, !UPT ;  /* 0x00000ffe06067892 */ /* 0x000fe4000f8ec0ff */
[----:B------:R-:W-:Y:S02]  /*36a0*/  ULOP3.LUT UR8, UR8, 0xffffffc0, URZ, 0xc0, !UPT ;  /* 0xffffffc008087892 */ /* 0x000fe4000f8ec0ff */
[----:B------:R-:W-:Y:S02]  /*36b0*/  UIADD3 UR6, UPT, UPT, -UR6, UR15, URZ ;  /* 0x0000000f06067290 */ /* 0x000fe4000fffe1ff */
[----:B------:R-:W-:Y:S01]  /*36c0*/  UIADD3 UR8, UPT, UPT, UR16, UR8, URZ ;  /* 0x0000000810087290 */ /* 0x000fe2000fffe0ff */
[----:B------:R-:W1:Y:S03]  /*36d0*/  SYNCS.PHASECHK.TRANS64.TRYWAIT P0, [UR7+0x130], R0 ;  /* 0x00013000ff0075a7 */ /* 0x000e660008001107 */
[----:B------:R-:W-:Y:S01]  /*36e0*/  ULEA UR8, UR6, UR8, 0x14 ;  /* 0x0000000806087291 */ /* 0x000fe2000f8ea0ff */
[----:B-123--:R-:W-:Y:S11]  /*36f0*/  @!P0 BRA `(.L_x_64) ;  /* 0x0000003800148947 */ /* 0x00eff60003800000 */
.L_x_140:
[----:B------:R-:W-:Y:S01]  /*3700*/  IADD3 R10, PT, PT, R10, 0x1, RZ ;  /* 0x000000010a0a7810 */ /* 0x000fe20007ffe0ff */
[----:B------:R-:W-:Y:S06]  /*3710*/  BRA.U !UP3, `(.L_x_65) ;  /* 0x000000010bc07547 */ /* 0x000fec000b800000 */
[----:B------:R-:W-:Y:S01]  /*3720*/  UPLOP3.LUT UP4, UPT, UPT, UPT, UPT, 0x40, 0x4 ;  /* 0x000000000004789c */ /* 0x000fe20003f8e870 */
[----:B------:R-:W-:Y:S01]  /*3730*/  UMOV UR13, UR9 ;  /* 0x00000009000d7c82 */ /* 0x000fe20008000000 */
[----:B------:R-:W-:Y:S01]  /*3740*/  UMOV UR12, UR4 ;  /* 0x00000004000c7c82 */ /* 0x000fe20008000000 */
[----:B------:R-:W-:-:S08]  /*3750*/  UMOV UR17, UR14 ;  /* 0x0000000e00117c82 */ /* 0x000fd00008000000 */
.L_x_68:
[----:B------:R-:W-:Y:S02]  /*3760*/  UIADD3 UR13, UPT, UPT, UR13, 0x1, URZ ;  /* 0x000000010d0d7890 */ /* 0x000fe4000fffe0ff */
[----:B--2---:R-:W-:Y:S02]  /*3770*/  ULEA UR6, UR17, UR5, 0x3 ;  /* 0x0000000511067291 */ /* 0x004fe4000f8e18ff */
[----:B------:R-:W-:Y:S01]  /*3780*/  UISETP.NE.AND UP0, UPT, UR13, URZ, UPT ;  /* 0x000000ff0d00728c */ /* 0x000fe2000bf05270 */
[----:B---3--:R-:W-:Y:S10]  /*3790*/  @P2 BRA `(.L_x_66) ;  /* 0x00000000000c2947 */ /* 0x008ff40003800000 */
[----:B-1----:R-:W-:Y:S04]  /*37a0*/  SHF.L.U32 R3, R8, 0x1f, RZ ;  /* 0x0000001f08037819 */ /* 0x002fe800000006ff */
[----:B------:R-:W1:Y:S02]  /*37b0*/  SYNCS.PHASECHK.TRANS64.TRYWAIT P0, [UR6], R3 ;  /* 0x00000003ff0075a7 */ /* 0x000e640008001106 */
[----:B-1----:R-:W-:Y:S05]  /*37c0*/  @!P0 BRA `(.L_x_67) ;  /* 0x0000003400f88947 */ /* 0x002fea0003800000 */
.L_x_66:
[----:B------:R-:W-:Y:S01]  /*37d0*/  UISETP.NE.AND UP1, UPT, UR12, 0x1, UPT ;  /* 0x000000010c00788c */ /* 0x000fe2000bf25270 */
[----:B------:R-:W-:Y:S01]  /*37e0*/  PLOP3.LUT P2, PT, PT, PT, PT, 0x80, 0x8 ;  /* 0x000000000008781c */ /* 0x000fe20003f4f070 */
[----:B------:R-:W-:Y:S02]  /*37f0*/  UIADD3 UR14, UPT, UPT, UR17, 0x1, URZ ;  /* 0x00000001110e7890 */ /* 0x000fe4000fffe0ff */
[----:B------:R-:W-:Y:S02]  /*3800*/  ULEA UR28, UR17, UR11, 0x9 ;  /* 0x0000000b111c7291 */ /* 0x000fe4000f8e48ff */
[----:B------:R-:W-:Y:S01]  /*3810*/  UISETP.NE.AND UP2, UPT, UR14, 0xd, UPT ;  /* 0x0000000d0e00788c */ /* 0x000fe2000bf45270 */
[----:B------:R-:W-:Y:S01]  /*3820*/  PLOP3.LUT P0, PT, PT, PT, UP1, 0x80, 0x8 ;  /* 0x000000000008781c */ /* 0x000fe20003f0f018 */
[----:B------:R-:W-:Y:S02]  /*3830*/  UIADD3 UR40, UPT, UPT, UR28, 0x2, URZ ;  /* 0x000000021c287890 */ /* 0x000fe4000fffe0ff */
[----:B------:R-:W-:Y:S02]  /*3840*/  USEL UR27, URZ, 0x1, UP2 ;  /* 0x00000001ff1b7887 */ /* 0x000fe40009000000 */
[----:B------:R-:W-:Y:S02]  /*3850*/  USEL UR14, UR14, URZ, UP2 ;  /* 0x000000ff0e0e7287 */ /* 0x000fe40009000000 */
[----:B------:R-:W-:Y:S02]  /*3860*/  UIADD3 UR36, UPT, UPT, UR28, 0x4, URZ ;  /* 0x000000041c247890 */ /* 0x000fe4000fffe0ff */
[----:B------:R-:W-:Y:S01]  /*3870*/  @UP1 ULEA UR26, UR14, UR5, 0x3 ;  /* 0x000000050e1a1291 */ /* 0x000fe2000f8e18ff */
[----:B------:R-:W-:Y:S01]  /*3880*/  LOP3.LUT R8, R8, UR27, RZ, 0x3c, !PT ;  /* 0x0000001b08087c12 */ /* 0x000fe2000f8e3cff */
[----:B------:R-:W-:Y:S02]  /*3890*/  UIADD3 UR32, UPT, UPT, UR28, 0x6, URZ ;  /* 0x000000061c207890 */ /* 0x000fe4000fffe0ff */
[----:B------:R-:W-:Y:S01]  /*38a0*/  UIADD3 UR6, UPT, UPT, UR6, 0x68, URZ ;  /* 0x0000006806067890 */ /* 0x000fe2000fffe0ff */
[----:B-1----:R-:W-:Y:S01]  /*38b0*/  @P0 SHF.L.U32 R0, R8, 0x1f, RZ ;  /* 0x0000001f08000819 */ /* 0x002fe200000006ff */
[----:B------:R-:W-:Y:S01]  /*38c0*/  UIADD3 UR12, UPT, UPT, UR12, -0x1, URZ ;  /* 0xffffffff0c0c7890 */ /* 0x000fe2000fffe0ff */
[----:B------:R-:W-:Y:S02]  /*38d0*/  UMOV UR29, 0x40004040 ;  /* 0x40004040001d7882 */ /* 0x000fe40000000000 */
[----:B------:R2:W3:Y:S01]  /*38e0*/  @P0 SYNCS.PHASECHK.TRANS64.TRYWAIT P2, [UR26], R0 ;  /* 0x00000000ff0005a7 */ /* 0x0004e2000804111a */
[----:B------:R-:W-:Y:S01]  /*38f0*/  ULEA UR26, UR17, UR10, 0x9 ;  /* 0x0000000a111a7291 */ /* 0x000fe2000f8e48ff */
[----:B------:R-:W-:Y:S01]  /*3900*/  UMOV UR27, 0x40004040 ;  /* 0x40004040001b7882 */ /* 0x000fe20000000000 */
[----:B------:R-:W-:Y:S02]  /*3910*/  UMOV UR41, 0x40004040 ;  /* 0x4000404000297882 */ /* 0x000fe40000000000 */
[----:B------:R-:W-:Y:S02]  /*3920*/  UIADD3 UR38, UPT, UPT, UR26, 0x2, URZ ;  /* 0x000000021a267890 */ /* 0x000fe4000fffe0ff */
[----:B------:R-:W-:Y:S02]  /*3930*/  UIADD3 UR34, UPT, UPT, UR26, 0x4, URZ ;  /* 0x000000041a227890 */ /* 0x000fe4000fffe0ff */
[----:B------:R-:W-:Y:S01]  /*3940*/  UIADD3 UR30, UPT, UPT, UR26, 0x6, URZ ;  /* 0x000000061a1e7890 */ /* 0x000fe2000fffe0ff */
[----:B------:R2:W-:Y:S01]  /*3950*/  UTCQMMA gdesc[UR26], gdesc[UR28], tmem[UR8], tmem[UR24], idesc[UR25], UP4 ;  /* 0x00ff181c1a0075ea */ /* 0x0005e2000a000308 */
[----:B------:R-:W-:Y:S01]  /*3960*/  UPLOP3.LUT UP4, UPT, UPT, UPT, UPT, 0x80, 0x8 ;  /* 0x000000000008789c */ /* 0x000fe20003f8f070 */
[----:B------:R-:W-:Y:S01]  /*3970*/  UMOV UR39, 0x40004040 ;  /* 0x4000404000277882 */ /* 0x000fe20000000000 */
[----:B------:R-:W-:Y:S01]  /*3980*/  UMOV UR37, 0x40004040 ;  /* 0x4000404000257882 */ /* 0x000fe20000000000 */
[----:B------:R2:W-:Y:S01]  /*3990*/  UTCQMMA gdesc[UR38], gdesc[UR40], tmem[UR8], tmem[UR22], idesc[UR23], UPT ;  /* 0x00ff1628260075ea */ /* 0x0005e2000b800308 */
[----:B------:R-:W-:Y:S01]  /*39a0*/  UMOV UR35, 0x40004040 ;  /* 0x4000404000237882 */ /* 0x000fe20000000000 */
[----:B------:R-:W-:Y:S01]  /*39b0*/  UMOV UR33, 0x40004040 ;  /* 0x4000404000217882 */ /* 0x000fe20000000000 */
[----:B------:R-:W-:Y:S01]  /*39c0*/  UMOV UR31, 0x40004040 ;  /* 0x40004040001f7882 */ /* 0x000fe20000000000 */
[----:B------:R2:W-:Y:S01]  /*39d0*/  UTCQMMA gdesc[UR34], gdesc[UR36], tmem[UR8], tmem[UR20], idesc[UR21], UPT ;  /* 0x00ff1424220075ea */ /* 0x0005e2000b800308 */
[----:B------:R2:W-:Y:S01]  /*39e0*/  UTCQMMA gdesc[UR30], gdesc[UR32], tmem[UR8], tmem[UR18], idesc[UR19], UPT ;  /* 0x00ff12201e0075ea */ /* 0x0005e2000b800308 */
[----:B------:R2:W-:Y:S01]  /*39f0*/  UTCBAR [UR6], URZ ;  /* 0x000000ff060073e9 */ /* 0x0005e200080000ff */
[----:B------:R-:W-:Y:S01]  /*3a00*/  UMOV UR17, UR14 ;  /* 0x0000000e00117c82 */ /* 0x000fe20008000000 */
[----:B------:R-:W-:Y:S05]  /*3a10*/  BRA.U UP0, `(.L_x_68) ;  /* 0xfffffffd00507547 */ /* 0x000fea000b83ffff */
.L_x_65:
[----:B------:R-:W-:Y:S01]  /*3a20*/  UIADD3 UR15, UPT, UPT, UR15, 0x1, URZ ;  /* 0x000000010f0f7890 */ /* 0x000fe2000fffe0ff */
[C---:B------:R-:W-:Y:S01]  /*3a30*/  ISETP.NE.AND P0, PT, R10.reuse, 0x2, PT ;  /* 0x000000020a00780c */ /* 0x040fe20003f05270 */
[----:B------:R-:W-:Y:S02]  /*3a40*/  UIADD3 UR7, UPT, UPT, UR7, 0x110, URZ ;  /* 0x0000011007077890 */ /* 0x000fe4000fffe0ff */
[----:B------:R-:W-:Y:S01]  /*3a50*/  UISETP.NE.AND UP0, UPT, UR15, 0x4, UPT ;  /* 0x000000040f00788c */ /* 0x000fe2000bf05270 */
[----:B-12---:R-:W-:Y:S02]  /*3a60*/  SEL R0, RZ, 0x1, P0 ;  /* 0x00000001ff007807 */ /* 0x006fe40000000000 */
[----:B------:R-:W-:Y:S01]  /*3a70*/  SEL R10, R10, RZ, P0 ;  /* 0x000000ff0a0a7207 */ /* 0x000fe20000000000 */
[----:B------:R-:W-:Y:S01]  /*3a80*/  USEL UR6, URZ, 0x1, UP0 ;  /* 0x00000001ff067887 */ /* 0x000fe20008000000 */
[----:B------:R-:W-:Y:S01]  /*3a90*/  LOP3.LUT R9, R9, R0, RZ, 0x3c, !PT ;  /* 0x0000000009097212 */ /* 0x000fe200078e3cff */
[----:B------:R-:W-:Y:S01]  /*3aa0*/  USEL UR15, UR15, URZ, UP0 ;  /* 0x000000ff0f0f7287 */ /* 0x000fe20008000000 */
[----:B------:R1:W-:Y:S03]  /*3ab0*/  UTCBAR [UR7], URZ ;  /* 0x000000ff070073e9 */ /* 0x0003e600080000ff */
[----:B------:R-:W-:Y:S01]  /*3ac0*/  LOP3.LUT R11, R11, UR6, RZ, 0x3c, !PT ;  /* 0x000000060b0b7c12 */ /* 0x000fe2000f8e3cff */
[----:B------:R-:W-:Y:S07]  /*3ad0*/  @P1 BRA `(.L_x_69) ;  /* 0xfffffff800881947 */ /* 0x000fee000383ffff */
[----:B------:R-:W2:Y:S01]  /*3ae0*/  S2UR UR4, SR_CgaCtaId ;  /* 0x00000000000479c3 */ /* 0x000ea20000008800 */
[----:B------:R-:W-:Y:S01]  /*3af0*/  ELECT P0, URZ, PT ;  /* 0x0000000000ff782f */ /* 0x000fe20003800000 */
[----:B------:R-:W-:Y:S01]  /*3b00*/  IMAD.MOV.U32 R0, RZ, RZ, 0x1 ;  /* 0x00000001ff007424 */ /* 0x000fe200078e00ff */
[----:B------:R-:W-:Y:S01]  /*3b10*/  UIADD3 UR5, UPT, UPT, UR5, 0x130, URZ ;  /* 0x0000013005057890 */ /* 0x000fe2000fffe0ff */
[----:B------:R-:W-:Y:S01]  /*3b20*/  SHF.L.U32 R3, R11, 0x1f, RZ ;  /* 0x0000001f0b037819 */ /* 0x000fe200000006ff */
[----:B------:R-:W-:-:S03]  /*3b30*/  UMOV UR6, 0x40 ;  /* 0x0000004000067882 */ /* 0x000fc60000000000 */
[----:B------:R-:W-:Y:S01]  /*3b40*/  UVIRTCOUNT.DEALLOC.SMPOOL 0x80 ;  /* 0x000000800000784c */ /* 0x000fe20000000000 */
[----:B--2---:R-:W-:Y:S02]  /*3b50*/  ULEA UR4, UR4, UR6, 0x18 ;  /* 0x0000000604047291 */ /* 0x004fe4000f8ec0ff */
[----:B------:R-:W-:-:S07]  /*3b60*/  ULEA UR6, UR15, UR5, 0x3 ;  /* 0x000000050f067291 */ /* 0x000fce000f8e18ff */
[----:B------:R2:W-:Y:S02]  /*3b70*/  @P0 STS.U8 [UR4+0x1c], R0 ;  /* 0x00001c00ff000988 */ /* 0x0005e40008000004 */
[----:B------:R-:W4:Y:S02]  /*3b80*/  SYNCS.PHASECHK.TRANS64.TRYWAIT P0, [UR6], R3 ;  /* 0x00000003ff0075a7 */ /* 0x000f240008001106 */
[----:B--2-4-:R-:W-:Y:S05]  /*3b90*/  @!P0 BRA `(.L_x_70) ;  /* 0x00000034001c8947 */ /* 0x014fea0003800000 */
.L_x_143:
[----:B-1----:R-:W-:-:S04]  /*3ba0*/  UIADD3 UR7, UPT, UPT, UR15, 0x1, URZ ;  /* 0x000000010f077890 */ /* 0x002fc8000fffe0ff */
[----:B------:R-:W-:-:S04]  /*3bb0*/  UISETP.NE.AND UP0, UPT, UR7, 0x4, UPT ;  /* 0x000000040700788c */ /* 0x000fc8000bf05270 */
[----:B------:R-:W-:Y:S02]  /*3bc0*/  USEL UR8, URZ, 0x1, UP0 ;  /* 0x00000001ff087887 */ /* 0x000fe40008000000 */
[----:B------:R-:W-:-:S04]  /*3bd0*/  USEL UR7, UR7, URZ, UP0 ;  /* 0x000000ff07077287 */ /* 0x000fc80008000000 */
[----:B------:R-:W-:Y:S01]  /*3be0*/  ULEA UR6, UR7, UR5, 0x3 ;  /* 0x0000000507067291 */ /* 0x000fe2000f8e18ff */
[----:B------:R-:W-:-:S04]  /*3bf0*/  LOP3.LUT R2, R11, UR8, RZ, 0x3c, !PT ;  /* 0x000000080b027c12 */ /* 0x000fc8000f8e3cff */
[----:B--2---:R-:W-:-:S04]  /*3c00*/  SHF.L.U32 R3, R2, 0x1f, RZ ;  /* 0x0000001f02037819 */ /* 0x004fc800000006ff */
[----:B------:R-:W1:Y:S02]  /*3c10*/  SYNCS.PHASECHK.TRANS64.TRYWAIT P0, [UR6], R3 ;  /* 0x00000003ff0075a7 */ /* 0x000e640008001106 */
[----:B-1----:R-:W-:Y:S05]  /*3c20*/  @!P0 BRA `(.L_x_71) ;  /* 0x0000003400108947 */ /* 0x002fea0003800000 */
.L_x_145:
        /* <DEDUP_REMOVED lines=9> */
.L_x_147:
[----:B------:R-:W-:-:S04]  /*3cc0*/  UIADD3 UR7, UPT, UPT, UR7, 0x1, URZ ;  /* 0x0000000107077890 */ /* 0x000fc8000fffe0ff */
[----:B------:R-:W-:-:S04]  /*3cd0*/  UISETP.NE.AND UP0, UPT, UR7, 0x4, UPT ;  /* 0x000000040700788c */ /* 0x000fc8000bf05270 */
[----:B------:R-:W-:Y:S02]  /*3ce0*/  USEL UR6, URZ, 0x1, UP0 ;  /* 0x00000001ff067887 */ /* 0x000fe40008000000 */
[----:B------:R-:W-:-:S04]  /*3cf0*/  USEL UR7, UR7, URZ, UP0 ;  /* 0x000000ff07077287 */ /* 0x000fc80008000000 */
[----:B------:R-:W-:Y:S01]  /*3d00*/  ULEA UR7, UR7, UR5, 0x3 ;  /* 0x0000000507077291 */ /* 0x000fe2000f8e18ff */
[----:B-1----:R-:W-:-:S04]  /*3d10*/  LOP3.LUT R3, R2, UR6, RZ, 0x3c, !PT ;  /* 0x0000000602037c12 */ /* 0x002fc8000f8e3cff */
[----:B------:R-:W-:-:S04]  /*3d20*/  SHF.L.U32 R3, R3, 0x1f, RZ ;  /* 0x0000001f03037819 */ /* 0x000fc800000006ff */
[----:B------:R-:W1:Y:S02]  /*3d30*/  SYNCS.PHASECHK.TRANS64.TRYWAIT P0, [UR7], R3 ;  /* 0x00000003ff0075a7 */ /* 0x000e640008001107 */
[----:B-1----:R-:W-:Y:S05]  /*3d40*/  @!P0 BRA `(.L_x_73) ;  /* 0x0000003000f88947 */ /* 0x002fea0003800000 */
.L_x_149:
[----:B------:R-:W-:Y:S01]  /*3d50*/  NOP ;  /* 0x0000000000007918 */ /* 0x000fe20000000000 */
[----:B-1----:R-:W1:Y:S01]  /*3d60*/  LDS R0, [UR4+0x14] ;  /* 0x00001404ff007984 */ /* 0x002e620008000800 */
[----:B------:R-:W-:Y:S01]  /*3d70*/  ULOP3.LUT UR6, UR16, 0xffff, URZ, 0xc0, !UPT ;  /* 0x0000ffff10067892 */ /* 0x000fe2000f8ec0ff */
[----:B------:R-:W-:Y:S01]  /*3d80*/  UMOV UR8, 0xffff ;  /* 0x0000ffff00087882 */ /* 0x000fe20000000000 */
[----:B------:R-:W-:Y:S02]  /*3d90*/  UMOV UR5, 0x1 ;  /* 0x0000000100057882 */ /* 0x000fe40000000000 */
[----:B------:R-:W-:-:S04]  /*3da0*/  USHF.R.U32.HI UR6, URZ, 0x5, UR6 ;  /* 0x00000005ff067899 */ /* 0x000fc80008011606 */
[----:B------:R-:W-:Y:S02]  /*3db0*/  USHF.L.U32 UR8, UR8, UR6, URZ ;  /* 0x0000000608087299 */ /* 0x000fe400080006ff */
[----:B------:R-:W-:-:S04]  /*3dc0*/  USHF.L.U32 UR5, UR5, UR6, URZ ;  /* 0x0000000605057299 */ /* 0x000fc800080006ff */
[----:B-1----:R-:W-:-:S04]  /*3dd0*/  LOP3.LUT R0, R0, UR8, RZ, 0xc0, !PT ;  /* 0x0000000800007c12 */ /* 0x002fc8000f8ec0ff */
[----:B------:R-:W-:-:S13]  /*3de0*/  ISETP.NE.AND P0, PT, R0, UR8, PT ;  /* 0x0000000800007c0c */ /* 0x000fda000bf05270 */
[----:B------:R-:W-:Y:S05]  /*3df0*/  @P0 BRA `(.L_x_74) ;  /* 0x0000000000580947 */ /* 0x000fea0003800000 */
[----:B------:R-:W1:Y:S02]  /*3e00*/  LDS R0, [UR4+0x18] ;  /* 0x00001804ff007984 */ /* 0x000e640008000800 */
[----:B-1----:R-:W-:-:S04]  /*3e10*/  LOP3.LUT R0, R0, UR5, RZ, 0xc0, !PT ;  /* 0x0000000500007c12 */ /* 0x002fc8000f8ec0ff */
[----:B------:R-:W-:-:S13]  /*3e20*/  ISETP.NE.AND P0, PT, R0, UR5, PT ;  /* 0x0000000500007c0c */ /* 0x000fda000bf05270 */
[----:B------:R-:W-:Y:S05]  /*3e30*/  @P0 BRA `(.L_x_75) ;  /* 0x00000000003c0947 */ /* 0x000fea0003800000 */
[----:B------:R-:W1:Y:S01]  /*3e40*/  S2R R2, SR_LANEID ;  /* 0x0000000000027919 */ /* 0x000e620000000000 */
[----:B------:R-:W-:Y:S01]  /*3e50*/  ULOP3.LUT UR8, URZ, UR8, URZ, 0x33, !UPT ;  /* 0x00000008ff087292 */ /* 0x000fe2000f8e33ff */
[----:B------:R-:W-:Y:S01]  /*3e60*/  LOP3.LUT R4, RZ, UR5, RZ, 0x33, !PT ;  /* 0x00000005ff047c12 */ /* 0x000fe2000f8e33ff */
[----:B------:R-:W-:Y:S02]  /*3e70*/  VOTEU.ANY UR7, UPT, PT ;  /* 0x0000000000077886 */ /* 0x000fe400038e0100 */
[----:B------:R-:W-:Y:S01]  /*3e80*/  UFLO.U32 UR7, UR7 ;  /* 0x00000007000772bd */ /* 0x000fe200080e0000 */
[----:B------:R-:W2:Y:S01]  /*3e90*/  REDUX UR5, R4 ;  /* 0x00000000040573c4 */ /* 0x000ea20000000000 */
[----:B------:R-:W-:-:S06]  /*3ea0*/  IMAD.U32 R0, RZ, RZ, UR8 ;  /* 0x00000008ff007e24 */ /* 0x000fcc000f8e00ff */
[----:B------:R4:W-:Y:S01]  /*3eb0*/  UTCATOMSWS.AND URZ, UR8 ;  /* 0x0000000800ff79e3 */ /* 0x0009e20008000000 */
[----:B------:R-:W3:Y:S01]  /*3ec0*/  REDUX UR6, R0 ;  /* 0x00000000000673c4 */ /* 0x000ee20000000000 */
[----:B-1----:R-:W-:Y:S01]  /*3ed0*/  ISETP.EQ.U32.AND P0, PT, R2, UR7, PT ;  /* 0x0000000702007c0c */ /* 0x002fe2000bf02070 */
[----:B--2---:R-:W-:Y:S01]  /*3ee0*/  IMAD.U32 R2, RZ, RZ, UR5 ;  /* 0x00000005ff027e24 */ /* 0x004fe2000f8e00ff */
[----:B---3--:R-:W-:-:S11]  /*3ef0*/  MOV R3, UR6 ;  /* 0x0000000600037c02 */ /* 0x008fd60008000f00 */
[----:B------:R4:W-:Y:S04]  /*3f00*/  @P0 ATOMS.AND RZ, [UR4+0x14], R3 ;  /* 0x00001403ffff098c */ /* 0x0009e8000a800004 */
[----:B------:R4:W-:Y:S01]  /*3f10*/  @P0 ATOMS.AND RZ, [UR4+0x18], R2 ;  /* 0x00001802ffff098c */ /* 0x0009e2000a800004 */
[----:B------:R-:W-:Y:S05]  /*3f20*/  BRA `(.L_x_76) ;  /* 0x0000000000147947 */ /* 0x000fea0003800000 */
.L_x_75:
[----:B------:R-:W-:Y:S02]  /*3f30*/  MOV R2, 0x3f50 ;  /* 0x00003f5000027802 */ /* 0x000fe40000000f00 */
[----:B---3-5:R-:W-:Y:S05]  /*3f40*/  CALL.REL.NOINC `($__internal_0_$__cuda_sm10x_tcgen05_guardrail_trap_col_being_dealloced_not_returned_by_alloc) ;  /* 0x0000003400147944 */ /* 0x028fea0003c00000 */
[----:B------:R-:W-:Y:S05]  /*3f50*/  BRA `(.L_x_76) ;  /* 0x0000000000087947 */ /* 0x000fea0003800000 */
.L_x_74:
[----:B------:R-:W-:Y:S02]  /*3f60*/  MOV R2, 0x3f80 ;  /* 0x00003f8000027802 */ /* 0x000fe40000000f00 */
[----:B---3-5:R-:W-:Y:S05]  /*3f70*/  CALL.REL.NOINC `($__internal_2_$__cuda_sm10x_tcgen05_guardrail_trap_unallocated_columns_being_dealloced) ;  /* 0x0000003400207944 */ /* 0x028fea0003c00000 */
.L_x_76:
[----:B------:R-:W-:Y:S01]  /*3f80*/  NOP ;  /* 0x0000000000007918 */ /* 0x000fe20000000000 */
[----:B----4-:R-:W-:Y:S05]  /*3f90*/  EXIT ;  /* 0x000000000000794d */ /* 0x010fea0003800000 */
.L_x_58:
[----:B------:R-:W-:-:S09]  /*3fa0*/  UISETP.NE.OR UP2, UPT, UR8, 0x3, !UP2 ;  /* 0x000000030800788c */ /* 0x000fd2000d745670 */
[----:B------:R-:W-:Y:S05]  /*3fb0*/  BRA.U UP2, `(.L_x_77) ;  /* 0x0000000902c87547 */ /* 0x000fea000b800000 */
[----:B------:R-:W1:Y:S01]  /*3fc0*/  LDCU.64 UR6, c[0x0][0x888] ;  /* 0x00011100ff0677ac */ /* 0x000e620008000a00 */
[----:B------:R-:W2:Y:S01]  /*3fd0*/  LDC R0, c[0x0][0xb30] ;  /* 0x0002cc00ff007b82 */ /* 0x000ea20000000800 */
[----:B------:R-:W-:Y:S01]  /*3fe0*/  IMAD.MOV.U32 R30, RZ, RZ, 0x1 ;  /* 0x00000001ff1e7424 */ /* 0x000fe200078e00ff */
[----:B------:R-:W-:Y:S01]  /*3ff0*/  CS2R R28, SRZ ;  /* 0x00000000001c7805 */ /* 0x000fe2000001ff00 */
[----:B------:R-:W4:Y:S01]  /*4000*/  LDCU.64 UR4, c[0x0][0x890] ;  /* 0x00011200ff0477ac */ /* 0x000f220008000a00 */
[----:B------:R-:W-:Y:S01]  /*4010*/  IMAD.MOV.U32 R25, RZ, RZ, 0x1000 ;  /* 0x00001000ff197424 */ /* 0x000fe200078e00ff */
[----:B------:R-:W-:-:S03]  /*4020*/  UMOV UR8, 0x400 ;  /* 0x0000040000087882 */ /* 0x000fc60000000000 */
[----:B------:R-:W3:Y:S01]  /*4030*/  LDC R19, c[0x0][0x370] ;  /* 0x0000dc00ff137b82 */ /* 0x000ee20000000800 */
[----:B------:R-:W-:-:S07]  /*4040*/  UPLOP3.LUT UP1, UPT, UPT, UPT, UPT, 0x40, 0x4 ;  /* 0x000000000004789c */ /* 0x000fce0003f2e870 */
[----:B------:R-:W3:Y:S01]  /*4050*/  LDC R2, c[0x0][0xb0c] ;  /* 0x0002c300ff027b82 */ /* 0x000ee20000000800 */
[----:B-1----:R-:W-:Y:S02]  /*4060*/  UISETP.NE.U32.AND UP2, UPT, UR6, URZ, UPT ;  /* 0x000000ff0600728c */ /* 0x002fe4000bf45070 */
[----:B------:R-:W-:Y:S02]  /*4070*/  ULEA UR6, UR37, UR8, 0x18 ;  /* 0x0000000825067291 */ /* 0x000fe4000f8ec0ff */
[----:B------:R-:W-:Y:S02]  /*4080*/  UISETP.NE.AND.EX UP2, UPT, UR7, URZ, UPT, UP2 ;  /* 0x000000ff0700728c */ /* 0x000fe4000bf45320 */
[----:B------:R-:W-:Y:S01]  /*4090*/  UIADD3 UR7, UPT, UPT, UR6, 0xd0, URZ ;  /* 0x000000d006077890 */ /* 0x000fe2000fffe0ff */
[----:B------:R-:W1:Y:S01]  /*40a0*/  LDC R18, c[0x0][0xb20] ;  /* 0x0002c800ff127b82 */ /* 0x000e620000000800 */
[----:B----4-:R-:W-:Y:S01]  /*40b0*/  UISETP.NE.U32.AND UP3, UPT, UR4, URZ, UPT ;  /* 0x000000ff0400728c */ /* 0x010fe2000bf65070 */
[----:B--2---:R-:W-:Y:S01]  /*40c0*/  ISETP.NE.AND P1, PT, R0, 0x1, PT ;  /* 0x000000010000780c */ /* 0x004fe20003f25270 */
[----:B------:R-:W-:-:S02]  /*40d0*/  UPRMT UR37, UR37, 0x654, UR7 ;  /* 0x0000065425257896 */ /* 0x000fc40008000007 */
[----:B------:R-:W-:-:S03]  /*40e0*/  UISETP.NE.AND.EX UP3, UPT, UR5, URZ, UPT, UP3 ;  /* 0x000000ff0500728c */ /* 0x000fc6000bf65330 */
[----:B------:R-:W2:Y:S08]  /*40f0*/  LDC.64 R32, c[0x0][0x348] ;  /* 0x0000d200ff207b82 */ /* 0x000eb00000000a00 */
[----:B------:R-:W4:Y:S08]  /*4100*/  LDC.64 R16, c[0x0][0xb10] ;  /* 0x0002c400ff107b82 */ /* 0x000f300000000a00 */
[----:B------:R-:W1:Y:S08]  /*4110*/  LDC.64 R6, c[0x0][0xb18] ;  /* 0x0002c600ff067b82 */ /* 0x000e700000000a00 */
[----:B------:R-:W1:Y:S08]  /*4120*/  LDC.64 R4, c[0x0][0xb28] ;  /* 0x0002ca00ff047b82 */ /* 0x000e700000000a00 */
[----:B---3--:R-:W1:Y:S02]  /*4130*/  LDC R24, c[0x0][0x374] ;  /* 0x0000dd00ff187b82 */ /* 0x008e640000000800 */
.L_x_85:
[C---:B------:R-:W-:Y:S02]  /*4140*/  LEA R0, R29.reuse, UR6, 0x3 ;  /* 0x000000061d007c11 */ /* 0x040fe4000f8e18ff */
[----:B------:R-:W-:Y:S02]  /*4150*/  SHF.L.U32 R3, R28, 0x1f, RZ ;  /* 0x0000001f1c037819 */ /* 0x000fe400000006ff */
[----:B------:R-:W-:Y:S02]  /*4160*/  LEA R20, R29, UR6, 0x4 ;  /* 0x000000061d147c11 */ /* 0x000fe4000f8e20ff */
[----:B---3--:R-:W3:Y:S02]  /*4170*/  SYNCS.PHASECHK.TRANS64.TRYWAIT P0, [R0+URZ+0xf0], R3 ;  /* 0x0000f003000075a7 */ /* 0x008ee400080011ff */
[----:B---3--:R-:W-:Y:S05]  /*4180*/  @!P0 BRA `(.L_x_78) ;  /* 0x0000003000008947 */ /* 0x008fea0003800000 */
.L_x_150:
[----:B------:R-:W-:Y:S01]  /*4190*/  ISETP.GE.AND P0, PT, R40, 0x1, PT ;  /* 0x000000012800780c */ /* 0x000fe20003f06270 */
[----:B------:R-:W1:Y:S01]  /*41a0*/  LDS.128 R20, [R20+0x180] ;  /* 0x0001800014147984 */ /* 0x000e620000000c00 */
[----:B------:R-:W-:Y:S01]  /*41b0*/  ISETP.NE.U32.AND P4, PT, RZ, UR4, PT ;  /* 0x00000004ff007c0c */ /* 0x000fe2000bf85070 */
[----:B---3--:R-:W-:Y:S01]  /*41c0*/  VIADD R0, R0, 0x100 ;  /* 0x0000010000007836 */ /* 0x008fe20000000000 */
[----:B------:R-:W-:Y:S02]  /*41d0*/  SHF.L.U32 R26, R30, 0x1f, RZ ;  /* 0x0000001f1e1a7819 */ /* 0x000fe400000006ff */
[----:B------:R-:W-:Y:S02]  /*41e0*/  ISETP.NE.AND.EX P4, PT, RZ, UR5, PT, P4 ;  /* 0x00000005ff007c0c */ /* 0x000fe4000bf85340 */
[----:B------:R-:W-:Y:S01]  /*41f0*/  PRMT R0, RZ, 0x654, R0 ;  /* 0x00000654ff007816 */ /* 0x000fe20000000000 */
[----:B------:R-:W-:Y:S01]  /*4200*/  @!PT LDS RZ, [RZ] ;  /* 0x00000000fffff984 */ /* 0x000fe20000000800 */
[----:B------:R-:W-:Y:S01]  /*4210*/  @!PT LDS RZ, [RZ] ;  /* 0x00000000fffff984 */ /* 0x000fe20000000800 */
[----:B------:R-:W-:Y:S01]  /*4220*/  @!PT LDS RZ, [RZ] ;  /* 0x00000000fffff984 */ /* 0x000fe20000000800 */
[----:B------:R-:W-:Y:S01]  /*4230*/  @!PT LDS RZ, [RZ] ;  /* 0x00000000fffff984 */ /* 0x000fe20000000800 */
[----:B------:R3:W-:Y:S06]  /*4240*/  MEMBAR.ALL.CTA ;  /* 0x0000000000007992 */ /* 0x0007ec0000008000 */
[----:B---3--:R-:W3:Y:S02]  /*4250*/  FENCE.VIEW.ASYNC.S ;  /* 0x00000000000073c6 */ /* 0x008ee40000000000 */
[----:B---3--:R3:W-:Y:S01]  /*4260*/  SYNCS.ARRIVE.TRANS64.RED.A1T0 RZ, [R0+URZ], RZ ;  /* 0x000000ff00ff79a7 */ /* 0x0087e200081004ff */
[----:B-1----:R-:W-:Y:S11]  /*4270*/  LOP3.LUT P3, RZ, R22, 0x1, RZ, 0xc0, !PT ;  /* 0x0000000116ff7812 */ /* 0x002ff6000786c0ff */
[----:B------:R-:W-:Y:S02]  /*4280*/  @!UPT UIADD3 URZ, UPT, UPT, URZ, URZ, URZ ;  /* 0x000000fffffff290 */ /* 0x000fe4000fffe0ff */
[----:B------:R-:W-:Y:S02]  /*4290*/  @P3 MOV R13, R20 ;  /* 0x00000014000d3202 */ /* 0x000fe40000000f00 */
[----:B------:R-:W-:Y:S01]  /*42a0*/  @P3 LOP3.LUT R8, R21, 0xffff, RZ, 0xc0, !PT ;  /* 0x0000ffff15083812 */ /* 0x000fe200078ec0ff */
[----:B---3--:R-:W-:Y:S06]  /*42b0*/  @!P0 BRA `(.L_x_79) ;  /* 0x0000000000a48947 */ /* 0x008fec0003800000 */
[----:B------:R-:W-:Y:S01]  /*42c0*/  IMAD.HI.U32 R31, R24, R7, RZ ;  /* 0x00000007181f7227 */ /* 0x000fe200078e00ff */
[----:B------:R-:W-:Y:S02]  /*42d0*/  ISETP.NE.AND P0, PT, R6, 0x1, PT ;  /* 0x000000010600780c */ /* 0x000fe40003f05270 */
[----:B------:R-:W-:Y:S01]  /*42e0*/  ISETP.NE.AND P2, PT, R40, 0x1, PT ;  /* 0x000000012800780c */ /* 0x000fe20003f45270 */
[----:B----4-:R-:W-:Y:S01]  /*42f0*/  IMAD.HI.U32 R34, R19, R16, RZ ;  /* 0x0000001013227227 */ /* 0x010fe200078e00ff */
[----:B------:R-:W-:Y:S02]  /*4300*/  SHF.R.U32.HI R31, RZ, R18, R31 ;  /* 0x00000012ff1f7219 */ /* 0x000fe4000001161f */
[----:B------:R-:W-:Y:S01]  /*4310*/  ISETP.NE.AND P5, PT, R2, 0x1, PT ;  /* 0x000000010200780c */ /* 0x000fe20003fa5270 */
[----:B------:R-:W-:Y:S01]  /*4320*/  IMAD.HI.U32 R36, R13, R16, RZ ;  /* 0x000000100d247227 */ /* 0x000fe200078e00ff */
[----:B------:R-:W-:Y:S02]  /*4330*/  SHF.R.U32.HI R34, RZ, R17, R34 ;  /* 0x00000011ff227219 */ /* 0x000fe40000011622 */
[----:B------:R-:W-:Y:S01]  /*4340*/  SEL R3, R24, R31, !P0 ;  /* 0x0000001f18037207 */ /* 0x000fe20004000000 */
[C---:B------:R-:W-:Y:S01]  /*4350*/  IMAD.HI.U32 R31, R8.reuse, R7, RZ ;  /* 0x00000007081f7227 */ /* 0x040fe200078e00ff */
[----:B------:R-:W-:Y:S02]  /*4360*/  SEL R11, R19, R34, !P5 ;  /* 0x00000022130b7207 */ /* 0x000fe40006800000 */
[----:B------:R-:W-:Y:S01]  /*4370*/  SHF.R.U32.HI R36, RZ, R17, R36 ;  /* 0x00000011ff247219 */ /* 0x000fe20000011624 */
[----:B------:R-:W-:Y:S01]  /*4380*/  IMAD.HI.U32 R38, R3, R4, RZ ;  /* 0x0000000403267227 */ /* 0x000fe200078e00ff */
[----:B------:R-:W-:Y:S03]  /*4390*/  SHF.R.U32.HI R31, RZ, R18, R31 ;  /* 0x00000012ff1f7219 */ /* 0x000fe6000001161f */
[----:B------:R-:W-:Y:S01]  /*43a0*/  IMAD.HI.U32 R34, R11, R4, RZ ;  /* 0x000000040b227227 */ /* 0x000fe200078e00ff */
[----:B------:R-:W-:Y:S02]  /*43b0*/  @P2 SHF.R.U32.HI R3, RZ, R5, R38 ;  /* 0x00000005ff032219 */ /* 0x000fe40000011626 */
[----:B------:R-:W-:Y:S02]  /*43c0*/  SEL R9, R8, R31, !P0 ;  /* 0x0000001f08097207 */ /* 0x000fe40004000000 */
[----:B------:R-:W-:Y:S01]  /*43d0*/  @P2 SHF.R.U32.HI R11, RZ, R5, R34 ;  /* 0x00000005ff0b2219 */ /* 0x000fe20000011622 */
[C---:B------:R-:W-:Y:S01]  /*43e0*/  IMAD R10, R40.reuse, R3, RZ ;  /* 0x00000003280a7224 */ /* 0x040fe200078e02ff */
[----:B------:R-:W-:Y:S01]  /*43f0*/  SEL R3, R13, R36, !P5 ;  /* 0x000000240d037207 */ /* 0x000fe20006800000 */
[C---:B------:R-:W-:Y:S03]  /*4400*/  IMAD.HI.U32 R14, R9.reuse, R4, RZ ;  /* 0x00000004090e7227 */ /* 0x040fe600078e00ff */
[----:B------:R-:W-:Y:S01]  /*4410*/  ISETP.GE.AND P0, PT, R9, R10, PT ;  /* 0x0000000a0900720c */ /* 0x000fe20003f06270 */
[C---:B------:R-:W-:Y:S01]  /*4420*/  IMAD R12, R40.reuse, R11, RZ ;  /* 0x0000000b280c7224 */ /* 0x040fe200078e02ff */
[-C--:B------:R-:W-:Y:S04]  /*4430*/  SHF.R.U32.HI R14, RZ, R5.reuse, R14 ;  /* 0x00000005ff0e7219 */ /* 0x080fe8000001160e */
[----:B------:R-:W-:Y:S02]  /*4440*/  ISETP.GE.OR P0, PT, R3, R12, P0 ;  /* 0x0000000c0300720c */ /* 0x000fe40000706670 */
[----:B------:R-:W-:Y:S05]  /*4450*/  SEL R15, R9, R14, !P2 ;  /* 0x0000000e090f7207 */ /* 0x000fea0005000000 */
[----:B------:R-:W-:Y:S04]  /*4460*/  IMAD.MOV R14, RZ, RZ, -R15 ;  /* 0x000000ffff0e7224 */ /* 0x000fe800078e0a0f */
[----:B------:R-:W-:Y:S02]  /*4470*/  IMAD R14, R40, R14, R9 ;  /* 0x0000000e280e7224 */ /* 0x000fe400078e0209 */
[C---:B------:R-:W-:Y:S05]  /*4480*/  @!P0 IMAD.HI.U32 R10, R3.reuse, R4, RZ ;  /* 0x00000004030a8227 */ /* 0x040fea00078e00ff */
[----:B------:R-:W-:Y:S04]  /*4490*/  @!P0 SHF.R.U32.HI R10, RZ, R5, R10 ;  /* 0x00000005ff0a8219 */ /* 0x000fe8000001160a */
[----:B------:R-:W-:Y:S01]  /*44a0*/  @!P0 SEL R0, R3, R10, !P2 ;  /* 0x0000000a03008207 */ /* 0x000fe20005000000 */
[----:B------:R-:W-:Y:S03]  /*44b0*/  IMAD.MOV R10, RZ, RZ, -R3 ;  /* 0x000000ffff0a7224 */ /* 0x000fe600078e0a03 */
[----:B------:R-:W-:Y:S01]  /*44c0*/  @!P0 IADD3 R15, PT, PT, R15, -R0, RZ ;  /* 0x800000000f0f8210 */ /* 0x000fe20007ffe0ff */
[----:B------:R-:W-:Y:S01]  /*44d0*/  @!P0 IMAD R0, R11, R14, R0 ;  /* 0x0000000e0b008224 */ /* 0x000fe200078e0200 */
[----:B------:R-:W-:Y:S01]  /*44e0*/  IADD3 R11, PT, PT, -R9, RZ, RZ ;  /* 0x000000ff090b7210 */ /* 0x000fe20007ffe1ff */
[----:B------:R-:W-:Y:S02]  /*44f0*/  IMAD R13, R2, R10, R13 ;  /* 0x0000000a020d7224 */ /* 0x000fe400078e020d */
[----:B------:R-:W-:Y:S02]  /*4500*/  @!P0 IMAD R9, R15, R40, R3 ;  /* 0x000000280f098224 */ /* 0x000fe400078e0203 */
[----:B------:R-:W-:Y:S02]  /*4510*/  @!P0 IMAD.MOV.U32 R3, RZ, RZ, R0 ;  /* 0x000000ffff038224 */ /* 0x000fe400078e0000 */
[----:B------:R-:W-:Y:S02]  /*4520*/  IMAD R8, R6, R11, R8 ;  /* 0x0000000b06087224 */ /* 0x000fe400078e0208 */
[----:B------:R-:W-:Y:S02]  /*4530*/  IMAD R13, R3, R2, R13 ;  /* 0x00000002030d7224 */ /* 0x000fe400078e020d */
[----:B------:R-:W-:Y:S02]  /*4540*/  IMAD R8, R9, R6, R8 ;  /* 0x0000000609087224 */ /* 0x000fe400078e0208 */
.L_x_79:
[----:B------:R-:W-:Y:S05]  /*4550*/  BRA.U UP1, `(.L_x_80) ;  /* 0x0000000101107547 */ /* 0x000fea000b800000 */
[----:B------:R-:W-:Y:S04]  /*4560*/  MOV R0, UR13 ;  /* 0x0000000d00007c02 */ /* 0x000fe80008000f00 */
[----:B------:R-:W-:Y:S04]  /*4570*/  SHF.L.U32 R3, R0, 0x1f, RZ ;  /* 0x0000001f00037819 */ /* 0x000fe800000006ff */
[----:B------:R-:W1:Y:S02]  /*4580*/  SYNCS.PHASECHK.TRANS64.TRYWAIT P0, [UR6+0xe8], R3 ;  /* 0x0000e803ff0075a7 */ /* 0x000e640008001106 */
[----:B-1----:R-:W-:Y:S05]  /*4590*/  @!P0 BRA `(.L_x_81) ;  /* 0x0000002c00108947 */ /* 0x002fea0003800000 */
.L_x_80:
[----:B------:R-:W-:Y:S05]  /*45a0*/  BRA.U !UP3, `(.L_x_82) ;  /* 0x000000010b347547 */ /* 0x000fea000b800000 */
[----:B------:R-:W-:Y:S01]  /*45b0*/  UPLOP3.LUT UP0, UPT, UPT, UPT, UP2, 0x80, 0x8 ;  /* 0x000000000008789c */ /* 0x000fe20003f0f020 */
[----:B-1----:R-:W-:Y:S02]  /*45c0*/  HFMA2 R0, -RZ, RZ, 0, 5.9604644775390625e-08 ;  /* 0x00000001ff007431 */ /* 0x002fe400000001ff */
[----:B------:R-:W-:Y:S03]  /*45d0*/  IMAD.MOV.U32 R96, RZ, RZ, 0x1 ;  /* 0x00000001ff607424 */ /* 0x000fe600078e00ff */
[----:B------:R-:W-:Y:S05]  /*45e0*/  PLOP3.LUT P0, PT, PT, PT, UP0, 0x80, 0x8 ;  /* 0x000000000008781c */ /* 0x000fea0003f0f008 */
[----:B------:R-:W1:Y:S01]  /*45f0*/  @UP0 LDCU.64 UR8, c[0x0][0x888] ;  /* 0x00011100ff0807ac */ /* 0x000e620008000a00 */
[----:B------:R-:W-:Y:S07]  /*4600*/  @UP0 UIMAD UR7, UR36, UR4, URZ ;  /* 0x00000004240702a4 */ /* 0x000fee000f8e02ff */
[----:B------:R-:W-:Y:S01]  /*4610*/  @!P0 PRMT R96, R0, 0x7610, R96 ;  /* 0x0000761000608816 */ /* 0x000fe20000000060 */
[----:B-1----:R-:W-:Y:S03]  /*4620*/  @UP0 UIMAD.WIDE UR8, UR7, 0x4, UR8 ;  /* 0x00000004070808a5 */ /* 0x002fe6000f8e0208 */
[----:B------:R-:W1:Y:S03]  /*4630*/  @!UP0 LDCU UR7, c[0x0][0x880] ;  /* 0x00011000ff0787ac */ /* 0x000e660008000800 */
[----:B------:R-:W-:Y:S01]  /*4640*/  IMAD.U32 R10, RZ, RZ, UR8 ;  /* 0x00000008ff0a7e24 */ /* 0x000fe2000f8e00ff */
[----:B------:R-:W-:Y:S05]  /*4650*/  MOV R11, UR9 ;  /* 0x00000009000b7c02 */ /* 0x000fea0008000f00 */
[----:B-----5:R3:W5:Y:S02]  /*4660*/  @P0 LDG.E R49, desc[UR40][R10.64] ;  /* 0x000000280a310981 */ /* 0x020764000c1e1900 */
[----:B-1-3--:R-:W-:Y:S07]  /*4670*/  @!P0 IMAD.U32 R49, RZ, RZ, UR7 ;  /* 0x00000007ff318e24 */ /* 0x00afee000f8e00ff */
.L_x_82:
[----:B-----5:R-:W-:Y:S01]  /*4680*/  @!P4 FSETP.EQ.AND P5, PT, R49, RZ, PT ;  /* 0x000000ff3100c20b */ /* 0x020fe20003fa2000 */
[----:B------:R-:W-:Y:S01]  /*4690*/  @!UPT UIADD3 URZ, UPT, UPT, URZ, URZ, URZ ;  /* 0x000000fffffff290 */ /* 0x000fe2000fffe0ff */
[----:B------:R-:W-:Y:S11]  /*46a0*/  @!P4 BRA `(.L_x_83) ;  /* 0x000000000014c947 */ /* 0x000ff60003800000 */
[----:B------:R-:W-:Y:S02]  /*46b0*/  LOP3.LUT P0, RZ, R96, 0xff, RZ, 0xc0, !PT ;  /* 0x000000ff60ff7812 */ /* 0x000fe4000780c0ff */
[----:B------:R-:W-:Y:S04]  /*46c0*/  PLOP3.LUT P5, PT, PT, PT, UP0, 0x80, 0x8 ;  /* 0x000000000008781c */ /* 0x000fe80003faf008 */
[----:B------:R-:W-:Y:S07]  /*46d0*/  PLOP3.LUT P5, PT, P5, PT, PT, 0x8, 0x80 ;  /* 0x000000000080781c */ /* 0x000fee0002fae170 */
[----:B------:R-:W-:Y:S11]  /*46e0*/  @P0 FSETP.EQ.AND P5, PT, R49, RZ, PT ;  /* 0x000000ff3100020b */ /* 0x000ff60003fa2000 */
[----:B------:R-:W-:Y:S02]  /*46f0*/  @!UPT UIADD3 URZ, UPT, UPT, URZ, URZ, URZ ;  /* 0x000000fffffff290 */ /* 0x000fe4000fffe0ff */
.L_x_83:
[----:B------:R-:W3:Y:S01]  /*4700*/  SYNCS.PHASECHK.TRANS64.TRYWAIT P4, [UR6+0xd8], R26 ;  /* 0x0000d81aff0075a7 */ /* 0x000ee20008081106 */
[----:B------:R-:W-:Y:S01]  /*4710*/  @P3 SHF.R.U32.HI R27, RZ, 0x10, R21 ;  /* 0x00000010ff1b3819 */ /* 0x000fe20000011615 */
[----:B------:R-:W-:Y:S01]  /*4720*/  VIADD R29, R29, 0x1 ;  /* 0x000000011d1d7836 */ /* 0x000fe20000000000 */
[----:B------:R-:W5:Y:S08]  /*4730*/  LDC.64 R14, c[0x0][0xb10] ;  /* 0x0002c400ff0e7b82 */ /* 0x000f700000000a00 */
[----:B------:R-:W2:Y:S08]  /*4740*/  LDC.64 R10, c[0x0][0xb18] ;  /* 0x0002c600ff0a7b82 */ /* 0x000eb00000000a00 */
[----:B-1----:R-:W1:Y:S08]  /*4750*/  @!P1 LDC R0, c[0x0][0xb20] ;  /* 0x0002c800ff009b82 */ /* 0x002e700000000800 */
[----:B------:R-:W4:Y:S01]  /*4760*/  @!P1 LDC R3, c[0x0][0xb0c] ;  /* 0x0002c300ff039b82 */ /* 0x000f220000000800 */
[----:B-----5:R-:W-:Y:S05]  /*4770*/  @!P1 IMAD.HI.U32 R14, R13, R14, RZ ;  /* 0x0000000e0d0e9227 */ /* 0x020fea00078e00ff */
[----:B------:R-:W-:Y:S01]  /*4780*/  @!P1 SHF.R.U32.HI R14, RZ, R15, R14 ;  /* 0x0000000fff0e9219 */ /* 0x000fe2000001160e */
[----:B--2---:R-:W-:Y:S01]  /*4790*/  @!P1 IMAD.HI.U32 R11, R8, R11, RZ ;  /* 0x0000000b080b9227 */ /* 0x004fe200078e00ff */
[----:B------:R-:W-:Y:S04]  /*47a0*/  @!P1 ISETP.NE.AND P0, PT, R10, 0x1, PT ;  /* 0x000000010a00980c */ /* 0x000fe80003f05270 */
[----:B-1----:R-:W-:Y:S02]  /*47b0*/  @!P1 SHF.R.U32.HI R9, RZ, R0, R11 ;  /* 0x00000000ff099219 */ /* 0x002fe4000001160b */
[----:B----4-:R-:W-:Y:S02]  /*47c0*/  @!P1 ISETP.NE.AND P2, PT, R3, 0x1, PT ;  /* 0x000000010300980c */ /* 0x010fe40003f45270 */
[----:B------:R-:W-:Y:S02]  /*47d0*/  @!P1 SEL R9, R8, R9, !P0 ;  /* 0x0000000908099207 */ /* 0x000fe40004000000 */
[----:B------:R-:W-:Y:S02]  /*47e0*/  ELECT P0, URZ, PT ;  /* 0x0000000000ff782f */ /* 0x000fe40003800000 */
[----:B------:R-:W-:Y:S05]  /*47f0*/  @!P1 SEL R14, R13, R14, !P2 ;  /* 0x0000000e0d0e9207 */ /* 0x000fea0005000000 */
[----:B------:R-:W-:Y:S02]  /*4800*/  @!P1 IMAD.IADD R0, R9, 0x1, -R14 ;  /* 0x0000000109009824 */ /* 0x000fe400078e0a0e */
[----:B------:R-:W-:Y:S02]  /*4810*/  @!P1 IMAD.IADD R9, R14, 0x1, -R9 ;  /* 0x000000010e099824 */ /* 0x000fe400078e0a09 */
[----:B------:R-:W-:Y:S02]  /*4820*/  @!P1 IMAD R13, R0, R3, R13 ;  /* 0x00000003000d9224 */ /* 0x000fe400078e020d */
[----:B------:R-:W-:Y:S01]  /*4830*/  @!P1 IMAD R8, R9, R10, R8 ;  /* 0x0000000a09089224 */ /* 0x000fe200078e0208 */
[----:B---3--:R-:W-:Y:S06]  /*4840*/  @!P4 BRA `(.L_x_84) ;  /* 0x00000028007cc947 */ /* 0x008fec0003800000 */
.L_x_153:
[----:B------:R-:W-:Y:S01]  /*4850*/  PLOP3.LUT P5, PT, P5, P0, PT, 0xf2, 0x2f ;  /* 0x00000000002f781c */ /* 0x000fe20002fa1e72 */
[----:B------:R-:W-:Y:S01]  /*4860*/  UMOV UR14, 0x0 ;  /* 0x00000000000e7882 */ /* 0x000fe20000000000 */
[----:B------:R-:W-:Y:S01]  /*4870*/  LOP3.LUT R30, R30, 0x1, RZ, 0x3c, !PT ;  /* 0x000000011e1e7812 */ /* 0x000fe200078e3cff */
[----:B------:R-:W-:Y:S01]  /*4880*/  UMOV UR15, 0x10000000 ;  /* 0x10000000000f7882 */ /* 0x000fe20000000000 */
[----:B------:R-:W-:Y:S01]  /*4890*/  UMOV UR12, UR36 ;  /* 0x00000024000c7c82 */ /* 0x000fe20008000000 */
[----:B------:R-:W-:Y:S08]  /*48a0*/  @P3 R2UR UR36, R27 ;  /* 0x000000001b2432ca */ /* 0x000ff000000e0000 */
[----:B-1----:R-:W-:Y:S01]  /*48b0*/  @!P5 IADD3 R3, P0, PT, R32, 0x580, RZ ;  /* 0x000005802003d810 */ /* 0x002fe20007f1e0ff */
[----:B------:R-:W-:Y:S01]  /*48c0*/  @!P5 IMAD.SHL.U32 R91, R91, 0x40, RZ ;  /* 0x000000405b5bd824 */ /* 0x000fe200078e00ff */
[----:B------:R-:W-:Y:S01]  /*48d0*/  VOTEU.ALL UP1, P5 ;  /* 0x0000000000ff7886 */ /* 0x000fe20002820000 */
[----:B------:R-:W-:Y:S01]  /*48e0*/  @!P5 IMAD.SHL.U32 R97, R97, 0x40, RZ ;  /* 0x000000406161d824 */ /* 0x000fe200078e00ff */
[----:B------:R-:W-:Y:S01]  /*48f0*/  @!P5 R2UR UR8, R3 ;  /* 0x000000000308d2ca */ /* 0x000fe200000e0000 */
[----:B------:R-:W-:Y:S01]  /*4900*/  @!P5 IMAD.X R0, RZ, RZ, R33, P0 ;  /* 0x000000ffff00d224 */ /* 0x000fe200000e0621 */
[----:B------:R-:W-:Y:S01]  /*4910*/  @!P5 R2UR UR10, R91 ;  /* 0x000000005b0ad2ca */ /* 0x000fe200000e0000 */
[----:B------:R-:W-:Y:S01]  /*4920*/  @!UP1 UIADD3 UR9, UPT, UPT, UR6, 0xd0, URZ ;  /* 0x000000d006099890 */ /* 0x000fe2000fffe0ff */
[----:B------:R-:W-:Y:S01]  /*4930*/  @!P5 R2UR UR11, R97 ;  /* 0x00000000610bd2ca */ /* 0x000fe200000e0000 */
[----:B------:R-:W-:Y:S01]  /*4940*/  IMAD.IADD R91, R8, 0x1, R79 ;  /* 0x00000001085b7824 */ /* 0x000fe200078e024f */
[----:B------:R-:W-:Y:S01]  /*4950*/  @!P5 R2UR UR7, R0 ;  /* 0x000000000007d2ca */ /* 0x000fe200000e0000 */
[----:B------:R-:W-:Y:S01]  /*4960*/  IMAD.IADD R97, R13, 0x1, R90 ;  /* 0x000000010d617824 */ /* 0x000fe200078e025a */
[C---:B------:R-:W-:Y:S04]  /*4970*/  ISETP.NE.AND P0, PT, R29.reuse, 0x2, PT ;  /* 0x000000021d00780c */ /* 0x040fe80003f05270 */
[----:B------:R-:W-:Y:S01]  /*4980*/  SEL R3, RZ, 0x1, P0 ;  /* 0x00000001ff037807 */ /* 0x000fe20000000000 */
[----:B------:R-:W-:Y:S01]  /*4990*/  IMAD.U32 R10, RZ, RZ, UR8 ;  /* 0x00000008ff0a7e24 */ /* 0x000fe2000f8e00ff */
[----:B------:R-:W-:Y:S01]  /*49a0*/  @!UP1 UIADD3 UR8, UPT, UPT, UR6, 0x200, URZ ;  /* 0x0000020006089890 */ /* 0x000fe2000fffe0ff */
[----:B------:R-:W-:Y:S01]  /*49b0*/  SEL R29, R29, RZ, P0 ;  /* 0x000000ff1d1d7207 */ /* 0x000fe20000000000 */
[----:B------:R-:W-:Y:S01]  /*49c0*/  VOTEU.ALL UP1, P5 ;  /* 0x0000000000ff7886 */ /* 0x000fe20002820000 */
[----:B------:R-:W-:Y:S02]  /*49d0*/  LOP3.LUT R28, R28, R3, RZ, 0x3c, !PT ;  /* 0x000000031c1c7212 */ /* 0x000fe400078e3cff */
[----:B------:R-:W-:Y:S01]  /*49e0*/  IMAD.U32 R11, RZ, RZ, UR7 ;  /* 0x00000007ff0b7e24 */ /* 0x000fe2000f8e00ff */
[----:B------:R-:W-:Y:S04]  /*49f0*/  @!P5 R2UR UR16, R10 ;  /* 0x000000000a10d2ca */ /* 0x000fe800000e0000 */
[----:B------:R-:W-:Y:S11]  /*4a00*/  @!P5 R2UR UR17, R11 ;  /* 0x000000000b11d2ca */ /* 0x000ff600000e0000 */
[----:B------:R-:W-:Y:S02]  /*4a10*/  @!UPT UIADD3 URZ, UPT, UPT, URZ, URZ, URZ ;  /* 0x000000fffffff290 */ /* 0x000fe4000fffe0ff */
[----:B------:R3:W-:Y:S01]  /*4a20*/  @!UP1 UTMALDG.3D [UR8], [UR16], desc[UR14] ;  /* 0x00000e08100095b4 */ /* 0x0007e20008011000 */
[----:B------:R3:W-:Y:S01]  /*4a30*/  @!P5 SYNCS.ARRIVE.TRANS64.RED.A0TR RZ, [UR6+0xd0], R25 ;  /* 0x0000d019ffffd9a7 */ /* 0x0007e20008300406 */
[----:B------:R-:W-:Y:S01]  /*4a40*/  UPLOP3.LUT UP1, UPT, UPT, UPT, UPT, 0x80, 0x8 ;  /* 0x000000000008789c */ /* 0x000fe20003f2f070 */
[----:B------:R-:W-:Y:S01]  /*4a50*/  SYNCS.ARRIVE.TRANS64.RED.A1T0 RZ, [UR37], RZ ;  /* 0x000000ffffff79a7 */ /* 0x000fe20008100425 */
[----:B------:R-:W-:Y:S09]  /*4a60*/  @P3 BRA `(.L_x_85) ;  /* 0xfffffff400b43947 */ /* 0x000ff2000383ffff */
[----:B------:R-:W-:Y:S07]  /*4a70*/  MOV R0, UR6 ;  /* 0x0000000600007c02 */ /* 0x000fee0008000f00 */
.L_x_86:
[----:B-1----:R-:W-:-:S04]  /*4a80*/  SHF.L.U32 R3, R30, 0x1f, RZ ;  /* 0x0000001f1e037819 */ /* 0x002fc800000006ff */
[----:B------:R1:W2:Y:S03]  /*4a90*/  SYNCS.PHASECHK.TRANS64.TRYWAIT P0, [R0+URZ+0xd8], R3 ;  /* 0x0000d803000075a7 */ /* 0x0002a600080011ff */
[----:B--2---:R-:W-:Y:S05]  /*4aa0*/  @!P0 NANOSLEEP.SYNCS 0x989680 ;  /* 0x009896800000895d */ /* 0x004fea0003900000 */
[----:B------:R-:W2:Y:S02]  /*4ab0*/  @!P0 SYNCS.PHASECHK.TRANS64 P0, [R0+URZ+0xd8], R3 ;  /* 0x0000d803000085a7 */ /* 0x000ea400080010ff */
[----:B--23--:R-:W-:Y:S05]  /*4ac0*/  @P0 EXIT ;  /* 0x000000000000094d */ /* 0x00cfea0003800000 */
[----:B------:R-:W-:Y:S05]  /*4ad0*/  BRA `(.L_x_86) ;  /* 0xfffffffc00e87947 */ /* 0x000fea000383ffff */
.L_x_77:
[----:B------:R-:W-:-:S06]  /*4ae0*/  UISETP.GE.AND UP1, UPT, UR8, 0x4, UPT ;  /* 0x000000040800788c */ /* 0x000fcc000bf26270 */
[----:B------:R-:W-:-:S13]  /*4af0*/  PLOP3.LUT P0, PT, PT, PT, UP1, 0x80, 0x8 ;  /* 0x000000000008781c */ /* 0x000fda0003f0f018 */
[----:B------:R-:W-:Y:S05]  /*4b00*/  @!P0 EXIT ;  /* 0x000000000000894d */ /* 0x000fea0003800000 */
[----:B------:R-:W-:Y:S01]  /*4b10*/  BAR.SYNC.DEFER_BLOCKING 0x6, 0xa0 ;  /* 0x0182800000007b1d */ /* 0x000fe20000010000 */
[C---:B------:R-:W-:Y:S02]  /*4b20*/  IMAD.SHL.U32 R5, R101.reuse, 0x40, RZ ;  /* 0x0000004065057824 */ /* 0x040fe400078e00ff */
[----:B------:R-:W-:Y:S02]  /*4b30*/  HFMA2 R111, -RZ, RZ, 0, 0 ;  /* 0x00000000ff6f7431 */ /* 0x000fe400000001ff */
[C---:B------:R-:W-:Y:S01]  /*4b40*/  IMAD.SHL.U32 R0, R101.reuse, 0x20, RZ ;  /* 0x0000002065007824 */ /* 0x040fe200078e00ff */
[----:B------:R-:W-:Y:S01]  /*4b50*/  CS2R R106, SRZ ;  /* 0x00000000006a7805 */ /* 0x000fe2000001ff00 */
[----:B------:R-:W-:Y:S01]  /*4b60*/  IMAD.SHL.U32 R2, R101, 0x2, RZ ;  /* 0x0000000265027824 */ /* 0x000fe200078e00ff */
[----:B------:R-:W-:Y:S01]  /*4b70*/  UMOV UR43, 0x400 ;  /* 0x00000400002b7882 */ /* 0x000fe20000000000 */
[----:B------:R-:W1:Y:S01]  /*4b80*/  LDC R99, c[0x0][0x370] ;  /* 0x0000dc00ff637b82 */ /* 0x000e620000000800 */
[----:B------:R-:W-:Y:S01]  /*4b90*/  ULEA UR43, UR37, UR43, 0x18 ;  /* 0x0000002b252b7291 */ /* 0x000fe2000f8ec0ff */
[----:B------:R-:W-:Y:S01]  /*4ba0*/  LOP3.LUT R7, R5, 0x180, RZ, 0xc0, !PT ;  /* 0x0000018005077812 */ /* 0x000fe200078ec0ff */
[C---:B------:R-:W-:Y:S01]  /*4bb0*/  IMAD.SHL.U32 R103, R101.reuse, 0x8, RZ ;  /* 0x0000000865677824 */ /* 0x040fe200078e00ff */
[----:B------:R-:W-:Y:S01]  /*4bc0*/  LOP3.LUT R0, R0, 0xc00, RZ, 0xc0, !PT ;  /* 0x00000c0000007812 */ /* 0x000fe200078ec0ff */
[----:B------:R-:W-:Y:S01]  /*4bd0*/  IMAD.U32 R46, R101, 0x10000, RZ ;  /* 0x00010000652e7824 */ /* 0x000fe200078e00ff */
[----:B------:R-:W-:Y:S01]  /*4be0*/  LOP3.LUT R2, R7, 0x20, R2, 0xf8, !PT ;  /* 0x0000002007027812 */ /* 0x000fe200078ef802 */
[----:B------:R-:W-:Y:S01]  /*4bf0*/  UIADD3 UR4, UPT, UPT, UR43, 0x1200, URZ ;  /* 0x000012002b047890 */ /* 0x000fe2000fffe0ff */
[----:B------:R-:W2:Y:S01]  /*4c00*/  LDC R42, c[0x0][0xb0c] ;  /* 0x0002c300ff2a7b82 */ /* 0x000ea20000000800 */
[----:B------:R-:W-:Y:S01]  /*4c10*/  LOP3.LUT R0, R0, 0x40, R5, 0xf8, !PT ;  /* 0x0000004000007812 */ /* 0x000fe200078ef805 */
[----:B------:R-:W-:Y:S01]  /*4c20*/  IMAD.MOV.U32 R44, RZ, RZ, RZ ;  /* 0x000000ffff2c7224 */ /* 0x000fe200078e00ff */
[----:B------:R-:W-:Y:S01]  /*4c30*/  LOP3.LUT R103, R2, 0x30, R103, 0x78, !PT ;  /* 0x0000003002677812 */ /* 0x000fe200078e7867 */
[----:B------:R-:W-:Y:S01]  /*4c40*/  IMAD.MOV.U32 R108, RZ, RZ, RZ ;  /* 0x000000ffff6c7224 */ /* 0x000fe200078e00ff */
[----:B------:R-:W-:Y:S01]  /*4c50*/  LOP3.LUT R0, R0, 0x200, R5, 0xf8, !PT ;  /* 0x0000020000007812 */ /* 0x000fe200078ef805 */
[----:B------:R-:W-:Y:S01]  /*4c60*/  IMAD.SHL.U32 R5, R101, 0x10, RZ ;  /* 0x0000001065057824 */ /* 0x000fe200078e00ff */
[----:B------:R-:W-:Y:S01]  /*4c70*/  LOP3.LUT R46, R46, 0x600000, RZ, 0xc0, !PT ;  /* 0x006000002e2e7812 */ /* 0x000fe200078ec0ff */
[----:B------:R-:W4:Y:S01]  /*4c80*/  LDC R98, c[0x0][0xb20] ;  /* 0x0002c800ff627b82 */ /* 0x000f220000000800 */
[----:B------:R-:W3:Y:S01]  /*4c90*/  LDS R3, [UR43+0x1a0] ;  /* 0x0001a02bff037984 */ /* 0x000ee20008000800 */
[----:B------:R-:W-:Y:S01]  /*4ca0*/  LOP3.LUT R103, R0, R103, RZ, 0xfc, !PT ;  /* 0x0000006700677212 */ /* 0x000fe200078efcff */
[----:B------:R-:W-:Y:S01]  /*4cb0*/  IMAD.U32 R109, RZ, RZ, UR4 ;  /* 0x00000004ff6d7e24 */ /* 0x000fe2000f8e00ff */
[----:B------:R-:W-:Y:S01]  /*4cc0*/  LOP3.LUT R5, R5, 0x20, RZ, 0xc0, !PT ;  /* 0x0000002005057812 */ /* 0x000fe200078ec0ff */
[----:B------:R-:W1:Y:S01]  /*4cd0*/  LDCU.64 UR46, c[0x0][0x348] ;  /* 0x00006900ff2e77ac */ /* 0x000e620008000a00 */
[----:B------:R-:W-:-:S02]  /*4ce0*/  IADD3 R102, PT, PT, R103, UR43, RZ ;  /* 0x0000002b67667c10 */ /* 0x000fc4000fffe0ff */
[----:B------:R-:W1:Y:S01]  /*4cf0*/  LDC R41, c[0x0][0xb30] ;  /* 0x0002cc00ff297b82 */ /* 0x000e620000000800 */
[----:B------:R-:W1:Y:S01]  /*4d00*/  LDCU.64 UR38, c[0x0][0x888] ;  /* 0x00011100ff2677ac */ /* 0x000e620008000a00 */
[----:B------:R-:W-:Y:S01]  /*4d10*/  IADD3 R102, PT, PT, -R5, 0x200, R102 ;  /* 0x0000020005667810 */ /* 0x000fe20007ffe166 */
[----:B------:R-:W-:-:S05]  /*4d20*/  UIADD3 UR42, UPT, UPT, UR43, 0x200, URZ ;  /* 0x000002002b2a7890 */ /* 0x000fca000fffe0ff */
[----:B------:R-:W1:Y:S08]  /*4d30*/  LDC.64 R88, c[0x0][0xb10] ;  /* 0x0002c400ff587b82 */ /* 0x000e700000000a00 */
[----:B------:R-:W1:Y:S08]  /*4d40*/  LDC.64 R38, c[0x0][0xb18] ;  /* 0x0002c600ff267b82 */ /* 0x000e700000000a00 */
[----:B------:R-:W1:Y:S08]  /*4d50*/  LDC.64 R84, c[0x0][0x888] ;  /* 0x00022200ff547b82 */ /* 0x000e700000000a00 */
[----:B------:R-:W1:Y:S01]  /*4d60*/  LDC.64 R36, c[0x0][0xb28] ;  /* 0x0002ca00ff247b82 */ /* 0x000e620000000a00 */
[----:B---3--:R-:W-:-:S07]  /*4d70*/  IMAD.IADD R46, R3, 0x1, R46 ;  /* 0x00000001032e7824 */ /* 0x008fce00078e022e */
[----:B------:R-:W3:Y:S08]  /*4d80*/  LDC.64 R86, c[0x0][0x890] ;  /* 0x00022400ff567b82 */ /* 0x000ef00000000a00 */
[----:B------:R-:W1:Y:S08]  /*4d90*/  LDC.64 R82, c[0x0][0x8b0] ;  /* 0x00022c00ff527b82 */ /* 0x000e700000000a00 */
[----:B------:R-:W1:Y:S08]  /*4da0*/  LDC.64 R80, c[0x0][0x8a8] ;  /* 0x00022a00ff507b82 */ /* 0x000e700000000a00 */
[----:B--2-4-:R-:W1:Y:S02]  /*4db0*/  LDC R100, c[0x0][0x374] ;  /* 0x0000dd00ff647b82 */ /* 0x014e640000000800 */
.L_x_104:
[----:B------:R-:W-:Y:S02]  /*4dc0*/  LEA R0, R111, UR43, 0x3 ;  /* 0x0000002b6f007c11 */ /* 0x000fe4000f8e18ff */
[----:B------:R-:W-:Y:S02]  /*4dd0*/  SHF.L.U32 R3, R107, 0x1f, RZ ;  /* 0x0000001f6b037819 */ /* 0x000fe400000006ff */
[----:B------:R-:W-:Y:S02]  /*4de0*/  LEA R16, R111, UR43, 0x4 ;  /* 0x0000002b6f107c11 */ /* 0x000fe4000f8e20ff */
[----:B--2---:R-:W2:Y:S02]  /*4df0*/  SYNCS.PHASECHK.TRANS64.TRYWAIT P0, [R0+URZ+0xf0], R3 ;  /* 0x0000f003000075a7 */ /* 0x004ea400080011ff */
[----:B-12---:R-:W-:Y:S05]  /*4e00*/  @!P0 BRA `(.L_x_87) ;  /* 0x0000002400248947 */ /* 0x006fea0003800000 */
.L_x_154:
[----:B------:R-:W4:Y:S01]  /*4e10*/  LDC.64 R12, c[0x0][0xb10] ;  /* 0x0002c400ff0c7b82 */ /* 0x000f220000000a00 */
[----:B------:R-:W3:Y:S01]  /*4e20*/  LDS.128 R16, [R16+0x180] ;  /* 0x0001800010107984 */ /* 0x000ee20000000c00 */
[----:B-1----:R-:W-:Y:S01]  /*4e30*/  ISETP.NE.AND P1, PT, R41, 0x1, PT ;  /* 0x000000012900780c */ /* 0x002fe20003f25270 */
[----:B--2---:R-:W-:Y:S01]  /*4e40*/  VIADD R0, R0, 0x100 ;  /* 0x0000010000007836 */ /* 0x004fe20000000000 */
[----:B------:R-:W-:Y:S04]  /*4e50*/  ISETP.GE.AND P0, PT, R40, 0x1, PT ;  /* 0x000000012800780c */ /* 0x000fe80003f06270 */
[----:B------:R-:W1:Y:S01]  /*4e60*/  LDC.64 R10, c[0x0][0xb18] ;  /* 0x0002c600ff0a7b82 */ /* 0x000e620000000a00 */
[----:B------:R-:W-:Y:S01]  /*4e70*/  PRMT R0, RZ, 0x654, R0 ;  /* 0x00000654ff007816 */ /* 0x000fe20000000000 */
[----:B------:R-:W-:Y:S01]  /*4e80*/  @!PT LDS RZ, [RZ] ;  /* 0x00000000fffff984 */ /* 0x000fe20000000800 */
[----:B------:R-:W-:Y:S01]  /*4e90*/  @!PT LDS RZ, [RZ] ;  /* 0x00000000fffff984 */ /* 0x000fe20000000800 */
[----:B------:R-:W-:Y:S01]  /*4ea0*/  @!PT LDS RZ, [RZ] ;  /* 0x00000000fffff984 */ /* 0x000fe20000000800 */
[----:B------:R-:W-:Y:S01]  /*4eb0*/  @!PT LDS RZ, [RZ] ;  /* 0x00000000fffff984 */ /* 0x000fe20000000800 */
[----:B------:R2:W-:Y:S06]  /*4ec0*/  MEMBAR.ALL.CTA ;  /* 0x0000000000007992 */ /* 0x0005ec0000008000 */
[----:B--2---:R-:W2:Y:S01]  /*4ed0*/  FENCE.VIEW.ASYNC.S ;  /* 0x00000000000073c6 */ /* 0x004ea20000000000 */
[----:B------:R-:W1:Y:S08]  /*4ee0*/  @!P1 LDC R14, c[0x0][0xb20] ;  /* 0x0002c800ff0e9b82 */ /* 0x000e700000000800 */
[----:B------:R-:W1:Y:S01]  /*4ef0*/  @!P1 LDC R9, c[0x0][0xb0c] ;  /* 0x0002c300ff099b82 */ /* 0x000e620000000800 */
[----:B--2---:R2:W-:Y:S01]  /*4f00*/  SYNCS.ARRIVE.TRANS64.RED.A1T0 RZ, [R0+URZ], RZ ;  /* 0x000000ff00ff79a7 */ /* 0x0045e200081004ff */
[----:B---3--:R-:W-:Y:S04]  /*4f10*/  LOP3.LUT P4, RZ, R18, 0x1, RZ, 0xc0, !PT ;  /* 0x0000000112ff7812 */ /* 0x008fe8000788c0ff */
[----:B------:R-:W-:Y:S09]  /*4f20*/  P2R R110, PR, RZ, 0x10 ;  /* 0x00000010ff6e7803 */ /* 0x000ff20000000000 */
[----:B------:R-:W-:Y:S02]  /*4f30*/  @P4 MOV R45, R16 ;  /* 0x00000010002d4202 */ /* 0x000fe40000000f00 */
[----:B------:R-:W-:Y:S01]  /*4f40*/  @P4 LOP3.LUT R43, R17, 0xffff, RZ, 0xc0, !PT ;  /* 0x0000ffff112b4812 */ /* 0x000fe200078ec0ff */
[----:B--2-4-:R-:W-:Y:S06]  /*4f50*/  @!P0 BRA `(.L_x_88) ;  /* 0x0000000000a48947 */ /* 0x014fec0003800000 */
[----:B------:R-:W-:Y:S01]  /*4f60*/  IMAD.HI.U32 R21, R100, R39, RZ ;  /* 0x0000002764157227 */ /* 0x000fe200078e00ff */
[----:B------:R-:W-:Y:S02]  /*4f70*/  ISETP.NE.AND P0, PT, R38, 0x1, PT ;  /* 0x000000012600780c */ /* 0x000fe40003f05270 */
[----:B------:R-:W-:Y:S01]  /*4f80*/  ISETP.NE.AND P2, PT, R40, 0x1, PT ;  /* 0x000000012800780c */ /* 0x000fe20003f45270 */
[----:B------:R-:W-:Y:S01]  /*4f90*/  IMAD.HI.U32 R20, R99, R88, RZ ;  /* 0x0000005863147227 */ /* 0x000fe200078e00ff */
[----:B------:R-:W-:Y:S02]  /*4fa0*/  SHF.R.U32.HI R21, RZ, R98, R21 ;  /* 0x00000062ff157219 */ /* 0x000fe40000011615 */
[----:B------:R-:W-:Y:S01]  /*4fb0*/  ISETP.NE.AND P3, PT, R42, 0x1, PT ;  /* 0x000000012a00780c */ /* 0x000fe20003f65270 */
[----:B------:R-:W-:Y:S01]  /*4fc0*/  IMAD.HI.U32 R24, R45, R88, RZ ;  /* 0x000000582d187227 */ /* 0x000fe200078e00ff */
[----:B------:R-:W-:Y:S02]  /*4fd0*/  SHF.R.U32.HI R20, RZ, R89, R20 ;  /* 0x00000059ff147219 */ /* 0x000fe40000011614 */
[----:B------:R-:W-:Y:S01]  /*4fe0*/  SEL R3, R100, R21, !P0 ;  /* 0x0000001564037207 */ /* 0x000fe20004000000 */
[----:B------:R-:W-:Y:S01]  /*4ff0*/  IMAD.HI.U32 R21, R43, R39, RZ ;  /* 0x000000272b157227 */ /* 0x000fe200078e00ff */
[----:B------:R-:W-:Y:S02]  /*5000*/  SEL R7, R99, R20, !P3 ;  /* 0x0000001463077207 */ /* 0x000fe40005800000 */
[----:B------:R-:W-:Y:S01]  /*5010*/  SHF.R.U32.HI R24, RZ, R89, R24 ;  /* 0x00000059ff187219 */ /* 0x000fe20000011618 */
[-C--:B------:R-:W-:Y:S04]  /*5020*/  IMAD.HI.U32 R20, R3, R36.reuse, RZ ;  /* 0x0000002403147227 */ /* 0x080fe800078e00ff */
[----:B------:R-:W-:Y:S01]  /*5030*/  IMAD.HI.U32 R22, R7, R36, RZ ;  /* 0x0000002407167227 */ /* 0x000fe200078e00ff */
[-C--:B------:R-:W-:Y:S02]  /*5040*/  @P2 SHF.R.U32.HI R3, RZ, R37.reuse, R20 ;  /* 0x00000025ff032219 */ /* 0x080fe40000011614 */
[----:B------:R-:W-:Y:S02]  /*5050*/  SHF.R.U32.HI R20, RZ, R98, R21 ;  /* 0x00000062ff147219 */ /* 0x000fe40000011615 */
[----:B------:R-:W-:Y:S01]  /*5060*/  @P2 SHF.R.U32.HI R7, RZ, R37, R22 ;  /* 0x00000025ff072219 */ /* 0x000fe20000011616 */
[C---:B------:R-:W-:Y:S01]  /*5070*/  IMAD R2, R40.reuse, R3, RZ ;  /* 0x0000000328027224 */ /* 0x040fe200078e02ff */
[----:B------:R-:W-:Y:S02]  /*5080*/  SEL R5, R43, R20, !P0 ;  /* 0x000000142b057207 */ /* 0x000fe40004000000 */
[----:B------:R-:W-:Y:S01]  /*5090*/  SEL R3, R45, R24, !P3 ;  /* 0x000000182d037207 */ /* 0x000fe20005800000 */
[----:B------:R-:W-:Y:S01]  /*50a0*/  IMAD R4, R40, R7, RZ ;  /* 0x0000000728047224 */ /* 0x000fe200078e02ff */
[C---:B------:R-:W-:Y:S01]  /*50b0*/  ISETP.GE.AND P0, PT, R5.reuse, R2, PT ;  /* 0x000000020500720c */ /* 0x040fe20003f06270 */
[----:B------:R-:W-:Y:S03]  /*50c0*/  IMAD.HI.U32 R6, R5, R36, RZ ;  /* 0x0000002405067227 */ /* 0x000fe600078e00ff */
[----:B------:R-:W-:Y:S01]  /*50d0*/  ISETP.GE.OR P0, PT, R3, R4, P0 ;  /* 0x000000040300720c */ /* 0x000fe20000706670 */
[----:B------:R-:W-:Y:S01]  /*50e0*/  IMAD.MOV R4, RZ, RZ, -R3 ;  /* 0x000000ffff047224 */ /* 0x000fe200078e0a03 */
[-C--:B------:R-:W-:Y:S03]  /*50f0*/  SHF.R.U32.HI R6, RZ, R37.reuse, R6 ;  /* 0x00000025ff067219 */ /* 0x080fe60000011606 */
[----:B------:R-:W-:Y:S01]  /*5100*/  IMAD R45, R42, R4, R45 ;  /* 0x000000042a2d7224 */ /* 0x000fe200078e022d */
[----:B------:R-:W-:Y:S05]  /*5110*/  SEL R15, R5, R6, !P2 ;  /* 0x00000006050f7207 */ /* 0x000fea0005000000 */
[----:B------:R-:W-:Y:S02]  /*5120*/  IMAD.MOV R6, RZ, RZ, -R15 ;  /* 0x000000ffff067224 */ /* 0x000fe400078e0a0f */
[C---:B------:R-:W-:Y:S04]  /*5130*/  @!P0 IMAD.HI.U32 R2, R3.reuse, R36, RZ ;  /* 0x0000002403028227 */ /* 0x040fe800078e00ff */
[----:B------:R-:W-:Y:S01]  /*5140*/  IMAD R6, R40, R6, R5 ;  /* 0x0000000628067224 */ /* 0x000fe200078e0205 */
[----:B------:R-:W-:Y:S04]  /*5150*/  @!P0 SHF.R.U32.HI R2, RZ, R37, R2 ;  /* 0x00000025ff028219 */ /* 0x000fe80000011602 */
[----:B------:R-:W-:Y:S02]  /*5160*/  @!P0 SEL R0, R3, R2, !P2 ;  /* 0x0000000203008207 */ /* 0x000fe40005000000 */
[----:B------:R-:W-:Y:S02]  /*5170*/  IADD3 R2, PT, PT, -R5, RZ, RZ ;  /* 0x000000ff05027210 */ /* 0x000fe40007ffe1ff */
[----:B------:R-:W-:Y:S01]  /*5180*/  @!P0 IADD3 R8, PT, PT, R15, -R0, RZ ;  /* 0x800000000f088210 */ /* 0x000fe20007ffe0ff */
[----:B------:R-:W-:Y:S02]  /*5190*/  @!P0 IMAD R0, R7, R6, R0 ;  /* 0x0000000607008224 */ /* 0x000fe400078e0200 */
[----:B------:R-:W-:Y:S02]  /*51a0*/  IMAD R43, R38, R2, R43 ;  /* 0x00000002262b7224 */ /* 0x000fe400078e022b */
[----:B------:R-:W-:Y:S02]  /*51b0*/  @!P0 IMAD R5, R8, R40, R3 ;  /* 0x0000002808058224 */ /* 0x000fe400078e0203 */
[----:B------:R-:W-:Y:S04]  /*51c0*/  @!P0 IMAD.MOV.U32 R3, RZ, RZ, R0 ;  /* 0x000000ffff038224 */ /* 0x000fe800078e0000 */
[----:B------:R-:W-:Y:S02]  /*51d0*/  IMAD R45, R3, R42, R45 ;  /* 0x0000002a032d7224 */ /* 0x000fe400078e022d */
[----:B------:R-:W-:Y:S07]  /*51e0*/  IMAD R43, R5, R38, R43 ;  /* 0x00000026052b7224 */ /* 0x000fee00078e022b */
.L_x_88:
[----:B------:R-:W-:Y:S01]  /*51f0*/  @!P1 IMAD.HI.U32 R0, R45, R12, RZ ;  /* 0x0000000c2d009227 */ /* 0x000fe200078e00ff */
[----:B-1----:R-:W-:Y:S01]  /*5200*/  @!P1 ISETP.NE.AND P0, PT, R10, 0x1, PT ;  /* 0x000000010a00980c */ /* 0x002fe20003f05270 */
[----:B------:R-:W-:Y:S01]  /*5210*/  ULOP3.LUT UP0, URZ, UR42, 0x1b0, URZ, 0xc0, !UPT ;  /* 0x000001b02aff7892 */ /* 0x000fe2000f80c0ff */
[----:B------:R-:W-:Y:S01]  /*5220*/  @!P1 ISETP.NE.AND P2, PT, R9, 0x1, PT ;  /* 0x000000010900980c */ /* 0x000fe20003f45270 */
[----:B------:R-:W-:Y:S01]  /*5230*/  @!P1 IMAD.HI.U32 R3, R43, R11, RZ ;  /* 0x0000000b2b039227 */ /* 0x000fe200078e00ff */
[----:B------:R-:W-:Y:S02]  /*5240*/  @!P1 SHF.R.U32.HI R0, RZ, R13, R0 ;  /* 0x0000000dff009219 */ /* 0x000fe40000011600 */
[----:B------:R-:W-:Y:S01]  /*5250*/  @P4 SHF.R.U32.HI R105, RZ, 0x10, R17 ;  /* 0x00000010ff694819 */ /* 0x000fe20000011611 */
[----:B------:R-:W-:Y:S01]  /*5260*/  VIADD R111, R111, 0x1 ;  /* 0x000000016f6f7836 */ /* 0x000fe20000000000 */
[----:B------:R-:W-:Y:S02]  /*5270*/  @!P1 SHF.R.U32.HI R2, RZ, R14, R3 ;  /* 0x0000000eff029219 */ /* 0x000fe40000011603 */
[----:B------:R-:W-:Y:S02]  /*5280*/  @!P1 SEL R3, R45, R0, !P2 ;  /* 0x000000002d039207 */ /* 0x000fe40005000000 */
[----:B------:R-:W-:Y:S05]  /*5290*/  @!P1 SEL R2, R43, R2, !P0 ;  /* 0x000000022b029207 */ /* 0x000fea0004000000 */
[----:B------:R-:W-:Y:S02]  /*52a0*/  @!P1 IMAD.IADD R0, R2, 0x1, -R3 ;  /* 0x0000000102009824 */ /* 0x000fe400078e0a03 */
[----:B------:R-:W-:Y:S02]  /*52b0*/  @!P1 IMAD.IADD R2, R3, 0x1, -R2 ;  /* 0x0000000103029824 */ /* 0x000fe400078e0a02 */
[----:B------:R-:W-:Y:S02]  /*52c0*/  @!P1 IMAD R45, R0, R9, R45 ;  /* 0x00000009002d9224 */ /* 0x000fe400078e022d */
[----:B------:R-:W-:Y:S01]  /*52d0*/  @!P1 IMAD R43, R2, R10, R43 ;  /* 0x0000000a022b9224 */ /* 0x000fe200078e022b */
[----:B------:R-:W-:Y:S06]  /*52e0*/  BRA.U !UP0, `(.L_x_89) ;  /* 0x0000000108407547 */ /* 0x000fec000b800000 */
[----:B------:R-:W1:Y:S01]  /*52f0*/  LDCU.64 UR8, c[0x4][0x80] ;  /* 0x01001000ff0877ac */ /* 0x000e620008000a00 */
[----:B------:R-:W-:Y:S01]  /*5300*/  MOV R3, 0x0 ;  /* 0x0000000000037802 */ /* 0x000fe20000000f00 */
[----:B------:R-:W-:Y:S02]  /*5310*/  HFMA2 R12, -RZ, RZ, 0, 5.9604644775390625e-08 ;  /* 0x00000001ff0c7431 */ /* 0x000fe400000001ff */
[----:B------:R-:W-:Y:S02]  /*5320*/  IMAD.MOV.U32 R8, RZ, RZ, 0x70 ;  /* 0x00000070ff087424 */ /* 0x000fe400078e00ff */
[----:B------:R-:W-:Y:S01]  /*5330*/  IMAD.MOV.U32 R13, RZ, RZ, RZ ;  /* 0x000000ffff0d7224 */ /* 0x000fe200078e00ff */
[----:B------:R-:W2:Y:S01]  /*5340*/  LDCU.64 UR6, c[0x4][0x88] ;  /* 0x01001100ff0677ac */ /* 0x000ea20008000a00 */
[----:B------:R-:W3:Y:S01]  /*5350*/  LDC.64 R2, c[0x4][R3] ;  /* 0x0100000003027b82 */ /* 0x000ee20000000a00 */
[----:B------:R-:W4:Y:S01]  /*5360*/  LDCU.64 UR4, c[0x4][0x8] ;  /* 0x01000100ff0477ac */ /* 0x000f220008000a00 */
[----:B-1----:R-:W-:Y:S01]  /*5370*/  MOV R5, UR9 ;  /* 0x0000000900057c02 */ /* 0x002fe20008000f00 */
[----:B------:R-:W-:Y:S01]  /*5380*/  IMAD.U32 R4, RZ, RZ, UR8 ;  /* 0x00000008ff047e24 */ /* 0x000fe2000f8e00ff */
[----:B--2---:R-:W-:Y:S01]  /*5390*/  MOV R7, UR7 ;  /* 0x0000000700077c02 */ /* 0x004fe20008000f00 */
[----:B------:R-:W-:Y:S01]  /*53a0*/  IMAD.U32 R6, RZ, RZ, UR6 ;  /* 0x00000006ff067e24 */ /* 0x000fe2000f8e00ff */
[----:B----4-:R-:W-:Y:S01]  /*53b0*/  MOV R11, UR5 ;  /* 0x00000005000b7c02 */ /* 0x010fe20008000f00 */
[----:B------:R-:W-:Y:S02]  /*53c0*/  IMAD.U32 R10, RZ, RZ, UR4 ;  /* 0x00000004ff0a7e24 */ /* 0x000fe4000f8e00ff */
[----:B------:R-:W-:Y:S07]  /*53d0*/  LEPC R20, `(.L_x_89) ;  /* 0x000000001014794e */ /* 0x000fee0000000000 */
[----:B---3-5:R-:W-:Y:S05]  /*53e0*/  CALL.ABS.NOINC R2 ;  /* 0x0000000002007343 */ /* 0x028fea0003c00000 */
.L_x_89:
[----:B------:R-:W-:Y:S01]  /*53f0*/  LOP3.LUT P0, RZ, R109, 0x1b0, RZ, 0xc0, !PT ;  /* 0x000001b06dff7812 */ /* 0x000fe2000780c0ff */
[----:B------:R-:W-:Y:S11]  /*5400*/  BSSY.RECONVERGENT B6, `(.L_x_90) ;  /* 0x0000013000067945 */ /* 0x000ff60003800200 */
[----:B------:R-:W-:Y:S01]  /*5410*/  @!UPT UIADD3 URZ, UPT, UPT, URZ, URZ, URZ ;  /* 0x000000fffffff290 */ /* 0x000fe2000fffe0ff */
[----:B------:R-:W-:Y:S05]  /*5420*/  @!P0 BRA `(.L_x_91) ;  /* 0x0000000000408947 */ /* 0x000fea0003800000 */
        /* <DEDUP_REMOVED lines=16> */
.L_x_91:
[----:B------:R-:W-:Y:S05]  /*5530*/  BSYNC.RECONVERGENT B6 ;  /* 0x0000000000067941 */ /* 0x000fea0003800200 */
.L_x_90:
[----:B------:R-:W-:Y:S01]  /*5540*/  ISETP.NE.U32.AND P3, PT, R86, RZ, PT ;  /* 0x000000ff5600720c */ /* 0x000fe20003f65070 */
[----:B------:R-:W-:Y:S01]  /*5550*/  UISETP.NE.AND UP1, UPT, UR44, URZ, UPT ;  /* 0x000000ff2c00728c */ /* 0x000fe2000bf25270 */
[----:B------:R-:W-:Y:S02]  /*5560*/  ISETP.NE.U32.AND P4, PT, R82, RZ, PT ;  /* 0x000000ff5200720c */ /* 0x000fe40003f85070 */
[----:B------:R-:W-:Y:S02]  /*5570*/  ISETP.NE.AND.EX P3, PT, R87, RZ, PT, P3 ;  /* 0x000000ff5700720c */ /* 0x000fe40003f65330 */
[----:B------:R-:W-:Y:S02]  /*5580*/  PLOP3.LUT P1, PT, PT, PT, PT, 0x8, 0x80 ;  /* 0x000000000080781c */ /* 0x000fe40003f2e170 */
[----:B------:R-:W-:Y:S02]  /*5590*/  PLOP3.LUT P0, PT, PT, PT, UP1, 0x80, 0x8 ;  /* 0x000000000008781c */ /* 0x000fe40003f0f018 */
[----:B------:R-:W-:Y:S02]  /*55a0*/  ISETP.NE.AND.EX P4, PT, R83, RZ, PT, P4 ;  /* 0x000000ff5300720c */ /* 0x000fe40003f85340 */
[----:B------:R-:W1:Y:S09]  /*55b0*/  @UP1 LDCU.64 UR4, c[0x0][0x888] ;  /* 0x00011100ff0417ac */ /* 0x000e720008000a00 */
[----:B------:R-:W-:Y:S01]  /*55c0*/  @P0 PLOP3.LUT P1, PT, P3, PT, PT, 0x80, 0x8 ;  /* 0x000000000008081c */ /* 0x000fe20001f2f070 */
[----:B-1----:R-:W-:Y:S04]  /*55d0*/  @UP1 UISETP.NE.U32.AND UP0, UPT, UR4, URZ, UPT ;  /* 0x000000ff0400128c */ /* 0x002fe8000bf05070 */
[----:B------:R-:W-:Y:S04]  /*55e0*/  @UP1 UISETP.NE.AND.EX UP0, UPT, UR5, URZ, UPT, UP0 ;  /* 0x000000ff0500128c */ /* 0x000fe8000bf05300 */
[----:B------:R-:W-:Y:S01]  /*55f0*/  @UP1 USEL UR4, URZ, 0xffffffff, UP0 ;  /* 0xffffffffff041887 */ /* 0x000fe20008000000 */
[----:B------:R-:W-:Y:S11]  /*5600*/  @!P3 BRA `(.L_x_92) ;  /* 0x00000000002cb947 */ /* 0x000ff60003800000 */
[----:B------:R-:W-:Y:S01]  /*5610*/  ISETP.NE.U32.AND P2, PT, R84, RZ, PT ;  /* 0x000000ff5400720c */ /* 0x000fe20003f45070 */
[----:B------:R-:W-:Y:S03]  /*5620*/  IMAD.MOV.U32 R96, RZ, RZ, 0x1 ;  /* 0x00000001ff607424 */ /* 0x000fe600078e00ff */
[----:B------:R-:W-:Y:S11]  /*5630*/  ISETP.NE.AND.EX P2, PT, R85, RZ, PT, P2 ;  /* 0x000000ff5500720c */ /* 0x000ff60003f45320 */
[----:B------:R-:W-:Y:S02]  /*5640*/  @!UPT UIADD3 URZ, UPT, UPT, URZ, URZ, URZ ;  /* 0x000000fffffff290 */ /* 0x000fe4000fffe0ff */
[----:B------:R-:W1:Y:S01]  /*5650*/  @P2 LDC.64 R2, c[0x0][0x888] ;  /* 0x00022200ff022b82 */ /* 0x000e620000000a00 */
[----:B------:R-:W-:Y:S04]  /*5660*/  @P2 IMAD R0, R86, UR36, RZ ;  /* 0x0000002456002c24 */ /* 0x000fe8000f8e02ff */
[----:B-1----:R-:W-:Y:S04]  /*5670*/  @P2 IMAD.WIDE R2, R0, 0x4, R2 ;  /* 0x0000000400022825 */ /* 0x002fe800078e0202 */
[----:B------:R-:W-:Y:S01]  /*5680*/  HFMA2 R0, -RZ, RZ, 0, 5.9604644775390625e-08 ;  /* 0x00000001ff007431 */ /* 0x000fe200000001ff */
[----:B-----5:R1:W5:Y:S04]  /*5690*/  @P2 LDG.E R49, desc[UR40][R2.64] ;  /* 0x0000002802312981 */ /* 0x020368000c1e1900 */
[----:B------:R-:W-:Y:S01]  /*56a0*/  @!P2 PRMT R96, R0, 0x7610, R96 ;  /* 0x000076100060a816 */ /* 0x000fe20000000060 */
[----:B-1----:R-:W2:Y:S06]  /*56b0*/  @!P2 LDC R49, c[0x0][0x880] ;  /* 0x00022000ff31ab82 */ /* 0x002eac0000000800 */
.L_x_92:
[----:B------:R-:W-:Y:S05]  /*56c0*/  @!P4 BRA `(.L_x_93) ;  /* 0x000000000020c947 */ /* 0x000fea0003800000 */
[----:B------:R-:W-:Y:S04]  /*56d0*/  ISETP.NE.U32.AND P2, PT, R80, RZ, PT ;  /* 0x000000ff5000720c */ /* 0x000fe80003f45070 */
[----:B------:R-:W-:Y:S11]  /*56e0*/  ISETP.NE.AND.EX P2, PT, R81, RZ, PT, P2 ;  /* 0x000000ff5100720c */ /* 0x000ff60003f45320 */
[----:B------:R-:W-:Y:S02]  /*56f0*/  @!UPT UIADD3 URZ, UPT, UPT, URZ, URZ, URZ ;  /* 0x000000fffffff290 */ /* 0x000fe4000fffe0ff */
[----:B------:R-:W1:Y:S01]  /*5700*/  @P2 LDC.64 R2, c[0x0][0x8a8] ;  /* 0x00022a00ff022b82 */ /* 0x000e620000000a00 */
[----:B------:R-:W-:Y:S04]  /*5710*/  @P2 IMAD R0, R82, UR36, RZ ;  /* 0x0000002452002c24 */ /* 0x000fe8000f8e02ff */
[----:B-1----:R-:W-:Y:S05]  /*5720*/  @P2 IMAD.WIDE R2, R0, 0x4, R2 ;  /* 0x0000000400022825 */ /* 0x002fea00078e0202 */
[----:B-----5:R1:W5:Y:S02]  /*5730*/  @P2 LDG.E R47, desc[UR40][R2.64] ;  /* 0x00000028022f2981 */ /* 0x020364000c1e1900 */
[----:B-1----:R-:W3:Y:S02]  /*5740*/  @!P2 LDC R47, c[0x0][0x8a0] ;  /* 0x00022800ff2fab82 */ /* 0x002ee40000000800 */
.L_x_93:
[----:B--2--5:R-:W-:Y:S01]  /*5750*/  @P0 FSETP.NEU.AND P4, PT, R49, RZ, PT ;  /* 0x000000ff3100020b */ /* 0x024fe20003f8d000 */
[----:B------:R-:W-:Y:S01]  /*5760*/  IMAD.U32 R0, RZ, RZ, UR4 ;  /* 0x00000004ff007e24 */ /* 0x000fe2000f8e00ff */
[----:B------:R-:W-:Y:S01]  /*5770*/  @P0 LOP3.LUT P2, RZ, R96, 0xff, RZ, 0xc0, !PT ;  /* 0x000000ff60ff0812 */ /* 0x000fe2000784c0ff */
[----:B------:R-:W-:Y:S01]  /*5780*/  BSSY B1, `(.L_x_94) ;  /* 0x0000039000017945 */ /* 0x000fe20003800000 */
[----:B------:R-:W-:Y:S02]  /*5790*/  @P0 SEL R9, RZ, 0xffffffff, P4 ;  /* 0xffffffffff090807 */ /* 0x000fe40002000000 */
[----:B------:R-:W-:Y:S02]  /*57a0*/  CS2R R54, SRZ ;  /* 0x0000000000367805 */ /* 0x000fe4000001ff00 */
[----:B------:R-:W-:Y:S02]  /*57b0*/  LEA R92, R44, UR43, 0x3 ;  /* 0x0000002b2c5c7c11 */ /* 0x000fe4000f8e18ff */
[----:B------:R-:W-:Y:S02]  /*57c0*/  CS2R R52, SRZ ;  /* 0x0000000000347805 */ /* 0x000fe4000001ff00 */
[----:B------:R-:W-:Y:S02]  /*57d0*/  @P1 SEL R9, R0, R9, !P2 ;  /* 0x0000000900091207 */ /* 0x000fe40005000000 */
[----:B------:R-:W-:Y:S02]  /*57e0*/  CS2R R58, SRZ ;  /* 0x00000000003a7805 */ /* 0x000fe4000001ff00 */
[----:B------:R-:W-:Y:S02]  /*57f0*/  SHF.L.U32 R7, R108, 0x1f, RZ ;  /* 0x0000001f6c077819 */ /* 0x000fe400000006ff */
[----:B------:R-:W-:Y:S02]  /*5800*/  CS2R R56, SRZ ;  /* 0x0000000000387805 */ /* 0x000fe4000001ff00 */
[----:B------:R-:W-:Y:S02]  /*5810*/  @P0 LOP3.LUT R9, R9, 0x1, RZ, 0xc0, !PT ;  /* 0x0000000109090812 */ /* 0x000fe400078ec0ff */
[C---:B------:R-:W-:Y:S02]  /*5820*/  LEA.HI R5, R44.reuse, R44, RZ, 0x1 ;  /* 0x0000002c2c057211 */ /* 0x040fe400078f08ff */
[----:B------:R-:W-:Y:S02]  /*5830*/  ISETP.NE.U32.OR P1, PT, R9, 0x1, !P0 ;  /* 0x000000010900780c */ /* 0x000fe40004725470 */
[----:B------:R-:W-:Y:S01]  /*5840*/  PLOP3.LUT P5, PT, PT, PT, PT, 0x8, 0x80 ;  /* 0x000000000080781c */ /* 0x000fe20003fae170 */
[C---:B------:R-:W-:Y:S01]  /*5850*/  IMAD.SHL.U32 R3, R5.reuse, 0x20, RZ ;  /* 0x0000002005037824 */ /* 0x040fe200078e00ff */
[----:B------:R-:W-:Y:S04]  /*5860*/  LOP3.LUT R5, R5, 0xffe, RZ, 0xc0, !PT ;  /* 0x00000ffe05057812 */ /* 0x000fe800078ec0ff */
[----:B------:R-:W-:Y:S01]  /*5870*/  LOP3.LUT R3, R3, 0xffffffc0, RZ, 0xc0, !PT ;  /* 0xffffffc003037812 */ /* 0x000fe200078ec0ff */
[----:B------:R-:W-:Y:S04]  /*5880*/  IMAD.IADD R32, R44, 0x1, -R5 ;  /* 0x000000012c207824 */ /* 0x000fe800078e0a05 */
[----:B------:R-:W-:Y:S01]  /*5890*/  @P1 SHF.L.U32 R2, R106, 0x1f, RZ ;  /* 0x0000001f6a021819 */ /* 0x000fe200000006ff */
[----:B------:R-:W-:Y:S03]  /*58a0*/  IMAD.IADD R3, R46, 0x1, R3 ;  /* 0x000000012e037824 */ /* 0x000fe600078e0203 */
[----:B------:R-:W1:Y:S01]  /*58b0*/  @P1 SYNCS.PHASECHK.TRANS64.TRYWAIT P0, [UR43+0xd0], R2 ;  /* 0x0000d002ff0015a7 */ /* 0x000e62000800112b */
[----:B------:R-:W-:Y:S01]  /*58c0*/  IMAD R32, R32, 0x100000, R3 ;  /* 0x0010000020207824 */ /* 0x000fe200078e0203 */
[----:B------:R2:W4:Y:S01]  /*58d0*/  SYNCS.PHASECHK.TRANS64.TRYWAIT P4, [R92+URZ+0x110], R7 ;  /* 0x000110075c0075a7 */ /* 0x00052200080811ff */
[----:B-1----:R-:W-:Y:S01]  /*58e0*/  @P1 PLOP3.LUT P5, PT, P0, PT, PT, 0x8, 0x80 ;  /* 0x000000000080181c */ /* 0x002fe200007ae170 */
[----:B------:R-:W-:Y:S01]  /*58f0*/  @!UPT UIADD3 URZ, UPT, UPT, URZ, URZ, URZ ;  /* 0x000000fffffff290 */ /* 0x000fe2000fffe0ff */
[----:B--2---:R-:W-:Y:S11]  /*5900*/  @!P1 BRA `(.L_x_95) ;  /* 0x0000000000809947 */ /* 0x004ff60003800000 */
[----:B------:R-:W-:Y:S01]  /*5910*/  ISETP.NE.U32.AND P0, PT, RZ, UR38, PT ;  /* 0x00000026ff007c0c */ /* 0x000fe2000bf05070 */
[----:B------:R-:W-:Y:S01]  /*5920*/  BSSY B0, `(.L_x_96) ;  /* 0x0000012000007945 */ /* 0x000fe20003800000 */
[----:B------:R-:W-:Y:S02]  /*5930*/  FSETP.NEU.AND P2, PT, R49, RZ, PT ;  /* 0x000000ff3100720b */ /* 0x000fe40003f4d000 */
[----:B------:R-:W-:Y:S02]  /*5940*/  CS2R R58, SRZ ;  /* 0x00000000003a7805 */ /* 0x000fe4000001ff00 */
[----:B------:R-:W-:Y:S02]  /*5950*/  ISETP.NE.AND.EX P0, PT, RZ, UR39, PT, P0 ;  /* 0x00000027ff007c0c */ /* 0x000fe4000bf05300 */
[----:B------:R-:W-:Y:S02]  /*5960*/  CS2R R56, SRZ ;  /* 0x0000000000387805 */ /* 0x000fe4000001ff00 */
[----:B------:R-:W-:Y:S02]  /*5970*/  LOP3.LUT P1, RZ, R96, 0xff, RZ, 0xc0, !PT ;  /* 0x000000ff60ff7812 */ /* 0x000fe4000782c0ff */
[----:B------:R-:W-:Y:S02]  /*5980*/  CS2R R54, SRZ ;  /* 0x0000000000367805 */ /* 0x000fe4000001ff00 */
[----:B------:R-:W-:Y:S02]  /*5990*/  SEL R0, RZ, 0xffffffff, P2 ;  /* 0xffffffffff007807 */ /* 0x000fe40001000000 */
[----:B------:R-:W-:Y:S02]  /*59a0*/  CS2R R52, SRZ ;  /* 0x0000000000347805 */ /* 0x000fe4000001ff00 */
[----:B------:R-:W-:Y:S04]  /*59b0*/  SEL R3, RZ, 0xffffffff, P0 ;  /* 0xffffffffff037807 */ /* 0x000fe80000000000 */
[----:B------:R-:W-:Y:S04]  /*59c0*/  @P3 SEL R0, R3, R0, !P1 ;  /* 0x0000000003003207 */ /* 0x000fe80004800000 */
[----:B------:R-:W-:Y:S04]  /*59d0*/  LOP3.LUT R0, R0, 0x1, RZ, 0xc0, !PT ;  /* 0x0000000100007812 */ /* 0x000fe800078ec0ff */
[----:B------:R-:W-:Y:S01]  /*59e0*/  ISETP.NE.U32.AND P0, PT, R0, 0x1, PT ;  /* 0x000000010000780c */ /* 0x000fe20003f05070 */
[----:B------:R-:W-:Y:S01]  /*59f0*/  @!UPT UIADD3 URZ, UPT, UPT, URZ, URZ, URZ ;  /* 0x000000fffffff290 */ /* 0x000fe2000fffe0ff */
[----:B------:R-:W-:Y:S11]  /*5a00*/  @!P5 BRA `(.L_x_97) ;  /* 0x00000000000cd947 */ /* 0x000ff60003800000 */
[----:B------:R-:W-:Y:S04]  /*5a10*/  SHF.L.U32 R3, R106, 0x1f, RZ ;  /* 0x0000001f6a037819 */ /* 0x000fe800000006ff */
[----:B------:R-:W1:Y:S02]  /*5a20*/  SYNCS.PHASECHK.TRANS64.TRYWAIT P1, [UR43+0xd0], R3 ;  /* 0x0000d003ff0075a7 */ /* 0x000e64000802112b */
[----:B-1----:R-:W-:Y:S05]  /*5a30*/  @!P1 BRA `(.L_x_98) ;  /* 0x00000018002c9947 */ /* 0x002fea0003800000 */
.L_x_97:
[----:B------:R-:W-:Y:S05]  /*5a40*/  BSYNC B0 ;  /* 0x0000000000007941 */ /* 0x000fea0003800000 */
.L_x_96:
[----:B------:R2:W1:Y:S01]  /*5a50*/  @P0 LDS.128 R56, [R103+UR43+0x200] ;  /* 0x0002002b67380984 */ /* 0x0004620008000c00 */
[----:B------:R-:W-:Y:S01]  /*5a60*/  UIADD3 UR4, UPT, UPT, UR43, 0xd8, URZ ;  /* 0x000000d82b047890 */ /* 0x000fe2000fffe0ff */
[----:B------:R-:W-:Y:S02]  /*5a70*/  LOP3.LUT R106, R106, 0x1, RZ, 0x3c, !PT ;  /* 0x000000016a6a7812 */ /* 0x000fe400078e3cff */
[----:B------:R2:W1:Y:S01]  /*5a80*/  @P0 LDS.128 R52, [R102+0x10] ;  /* 0x0000100066340984 */ /* 0x0004620000000c00 */
[----:B------:R-:W-:Y:S01]  /*5a90*/  UPRMT UR4, UR37, 0x654, UR4 ;  /* 0x0000065425047896 */ /* 0x000fe20008000004 */
[----:B------:R-:W-:Y:S01]  /*5aa0*/  @!PT LDS RZ, [RZ] ;  /* 0x00000000fffff984 */ /* 0x000fe20000000800 */
[----:B------:R-:W-:Y:S01]  /*5ab0*/  @!PT LDS RZ, [RZ] ;  /* 0x00000000fffff984 */ /* 0x000fe20000000800 */
[----:B------:R-:W-:Y:S01]  /*5ac0*/  @!PT LDS RZ, [RZ] ;  /* 0x00000000fffff984 */ /* 0x000fe20000000800 */
[----:B------:R-:W-:Y:S01]  /*5ad0*/  @!PT LDS RZ, [RZ] ;  /* 0x00000000fffff984 */ /* 0x000fe20000000800 */
[----:B------:R5:W-:Y:S06]  /*5ae0*/  MEMBAR.ALL.CTA ;  /* 0x0000000000007992 */ /* 0x000bec0000008000 */
[----:B-----5:R-:W5:Y:S02]  /*5af0*/  FENCE.VIEW.ASYNC.S ;  /* 0x00000000000073c6 */ /* 0x020f640000000000 */
[----:B-----5:R-:W-:Y:S03]  /*5b00*/  SYNCS.ARRIVE.TRANS64.RED.A1T0 RZ, [UR4], RZ ;  /* 0x000000ffffff79a7 */ /* 0x020fe60008100404 */
.L_x_95:
[----:B------:R-:W-:Y:S05]  /*5b10*/  BSYNC B1 ;  /* 0x0000000000017941 */ /* 0x000fea0003800000 */
.L_x_94:
[----:B-1----:R-:W-:Y:S04]  /*5b20*/  SHF.R.U32.HI R3, RZ, 0x15, R32 ;  /* 0x00000015ff037819 */ /* 0x002fe80000011620 */
[----:B------:R-:W-:Y:S01]  /*5b30*/  LOP3.LUT P0, RZ, R3, 0x3, R104, 0x48, !PT ;  /* 0x0000000303ff7812 */ /* 0x000fe20007804868 */
[----:B------:R-:W-:Y:S01]  /*5b40*/  @!UPT UIADD3 URZ, UPT, UPT, URZ, URZ, URZ ;  /* 0x000000fffffff290 */ /* 0x000fe2000fffe0ff */
[----:B----4-:R-:W-:Y:S11]  /*5b50*/  @P4 BRA `(.L_x_99) ;  /* 0x0000000000084947 */ /* 0x010ff60003800000 */
[----:B------:R-:W1:Y:S02]  /*5b60*/  SYNCS.PHASECHK.TRANS64.TRYWAIT P1, [R92+URZ+0x110], R7 ;  /* 0x000110075c0075a7 */ /* 0x000e6400080211ff */
[----:B-1----:R-:W-:Y:S05]  /*5b70*/  @!P1 BRA `(.L_x_100) ;  /* 0x0000001400f49947 */ /* 0x002fea0003800000 */
.L_x_99:
[----:B------:R-:W-:Y:S05]  /*5b80*/  @!P0 BRA `(.L_x_101) ;  /* 0x0000000000408947 */ /* 0x000fea0003800000 */
[----:B------:R-:W4:Y:S01]  /*5b90*/  LDCU.64 UR8, c[0x4][0x70] ;  /* 0x01000e00ff0877ac */ /* 0x000f220008000a00 */
[----:B------:R-:W-:Y:S01]  /*5ba0*/  MOV R3, 0x0 ;  /* 0x0000000000037802 */ /* 0x000fe20000000f00 */
[----:B------:R-:W-:Y:S02]  /*5bb0*/  HFMA2 R12, -RZ, RZ, 0, 5.9604644775390625e-08 ;  /* 0x00000001ff0c7431 */ /* 0x000fe400000001ff */
[----:B------:R-:W-:Y:S02]  /*5bc0*/  IMAD.MOV.U32 R8, RZ, RZ, 0x192 ;  /* 0x00000192ff087424 */ /* 0x000fe400078e00ff */
[----:B------:R-:W-:Y:S01]  /*5bd0*/  IMAD.MOV.U32 R13, RZ, RZ, RZ ;  /* 0x000000ffff0d7224 */ /* 0x000fe200078e00ff */
[----:B------:R-:W1:Y:S01]  /*5be0*/  LDCU.64 UR6, c[0x4][0x78] ;  /* 0x01000f00ff0677ac */ /* 0x000e620008000a00 */
[----:B------:R-:W2:Y:S01]  /*5bf0*/  LDC.64 R2, c[0x4][R3] ;  /* 0x0100000003027b82 */ /* 0x000ea20000000a00 */
[----:B------:R-:W5:Y:S01]  /*5c00*/  LDCU.64 UR4, c[0x4][0x10] ;  /* 0x01000200ff0477ac */ /* 0x000f620008000a00 */
[----:B----4-:R-:W-:Y:S01]  /*5c10*/  MOV R5, UR9 ;  /* 0x0000000900057c02 */ /* 0x010fe20008000f00 */
[----:B------:R-:W-:Y:S01]  /*5c20*/  IMAD.U32 R4, RZ, RZ, UR8 ;  /* 0x00000008ff047e24 */ /* 0x000fe2000f8e00ff */
[----:B-1----:R-:W-:Y:S01]  /*5c30*/  MOV R7, UR7 ;  /* 0x0000000700077c02 */ /* 0x002fe20008000f00 */
[----:B------:R-:W-:Y:S01]  /*5c40*/  IMAD.U32 R6, RZ, RZ, UR6 ;  /* 0x00000006ff067e24 */ /* 0x000fe2000f8e00ff */
[----:B-----5:R-:W-:Y:S01]  /*5c50*/  MOV R11, UR5 ;  /* 0x00000005000b7c02 */ /* 0x020fe20008000f00 */
[----:B------:R-:W-:Y:S02]  /*5c60*/  IMAD.U32 R10, RZ, RZ, UR4 ;  /* 0x00000004ff0a7e24 */ /* 0x000fe4000f8e00ff */
[----:B------:R-:W-:Y:S07]  /*5c70*/  LEPC R20, `(.L_x_101) ;  /* 0x000000001014794e */ /* 0x000fee0000000000 */
[----:B--23--:R-:W-:Y:S05]  /*5c80*/  CALL.ABS.NOINC R2 ;  /* 0x0000000002007343 */ /* 0x00cfea0003c00000 */
.L_x_101:
[----:B------:R-:W-:Y:S01]  /*5c90*/  LOP3.LUT P0, RZ, R101, 0x60, RZ, 0xc0, !PT ;  /* 0x0000006065ff7812 */ /* 0x000fe2000780c0ff */
[----:B------:R-:W-:Y:S05]  /*5ca0*/  WARPSYNC.ALL ;  /* 0x0000000000007948 */ /* 0x000fea0003800000 */
[----:B------:R-:W-:Y:S01]  /*5cb0*/  R2UR UR4, R32 ;  /* 0x00000000200472ca */ /* 0x000fe200000e0000 */
[----:B------:R-:W-:Y:S01]  /*5cc0*/  BSSY.RECONVERGENT B0, `(.L_x_102) ;  /* 0x00000a0000007945 */ /* 0x000fe20003800200 */
[-C--:B------:R-:W-:Y:S02]  /*5cd0*/  F2FP.F16.E4M3.UNPACK_B R50, R56.reuse ;  /* 0x00000038ff32723e */ /* 0x080fe400020006ff */
[----:B------:R-:W-:Y:S02]  /*5ce0*/  F2FP.F16.E4M3.UNPACK_B R63, R56.H1 ;  /* 0x00000038ff3f723e */ /* 0x000fe400030006ff */
[-C--:B------:R-:W-:Y:S01]  /*5cf0*/  F2FP.F16.E4M3.UNPACK_B R56, R57.reuse ;  /* 0x00000039ff38723e */ /* 0x080fe200020006ff */
[--C-:B------:R-:W-:Y:S01]  /*5d00*/  HADD2.F32 R48, -RZ, R50.reuse.H0_H0 ;  /* 0x20000032ff307230 */ /* 0x100fe20000004100 */
[----:B------:R-:W-:Y:S01]  /*5d10*/  F2FP.F16.E4M3.UNPACK_B R57, R57.H1 ;  /* 0x00000039ff39723e */ /* 0x000fe200030006ff */
[----:B------:R-:W-:Y:S01]  /*5d20*/  HADD2.F32 R50, -RZ, R50.H1_H1 ;  /* 0x30000032ff327230 */ /* 0x000fe20000004100 */
[-C--:B------:R-:W-:Y:S01]  /*5d30*/  F2FP.F16.E4M3.UNPACK_B R66, R52.reuse ;  /* 0x00000034ff42723e */ /* 0x080fe200020006ff */
[--C-:B------:R-:W-:Y:S01]  /*5d40*/  HADD2.F32 R51, -RZ, R63.reuse.H0_H0 ;  /* 0x2000003fff337230 */ /* 0x100fe20000004100 */
[----:B------:R-:W-:Y:S01]  /*5d50*/  F2FP.F16.E4M3.UNPACK_B R68, R52.H1 ;  /* 0x00000034ff44723e */ /* 0x000fe200030006ff */
[----:B-1----:R-:W-:Y:S01]  /*5d60*/  LDTM.16dp32bit_t0_t15.x32 R4, tmem[UR4] ;  /* 0x00000004000479ee */ /* 0x002fe20008a80000 */
[----:B------:R-:W3:Y:S01]  /*5d70*/  LDTM.16dp32bit_t16_t31.x32 R4, tmem[UR4+0x20] ;  /* 0x00002004000479ee */ /* 0x000ee20008aa0000 */
[----:B------:R-:W-:Y:S01]  /*5d80*/  NOP ;  /* 0x0000000000007918 */ /* 0x000fe20000000000 */
[----:B------:R-:W-:Y:S01]  /*5d90*/  R2UR UR5, R92 ;  /* 0x000000005c0572ca */ /* 0x000fe200000e0000 */
[--C-:B------:R-:W-:Y:S01]  /*5da0*/  HADD2.F32 R65, -RZ, R66.reuse.H0_H0 ;  /* 0x20000042ff417230 */ /* 0x100fe20000004100 */
[----:B------:R-:W-:Y:S01]  /*5db0*/  F2FP.F16.E4M3.UNPACK_B R61, R58 ;  /* 0x0000003aff3d723e */ /* 0x000fe200020006ff */
[----:B------:R-:W-:Y:S01]  /*5dc0*/  HADD2.F32 R67, -RZ, R66.H1_H1 ;  /* 0x30000042ff437230 */ /* 0x000fe20000004100 */
[-C--:B------:R-:W-:Y:S01]  /*5dd0*/  F2FP.F16.E4M3.UNPACK_B R70, R53.reuse ;  /* 0x00000035ff46723e */ /* 0x080fe200020006ff */
[----:B------:R-:W-:Y:S01]  /*5de0*/  HADD2.F32 R52, -RZ, R63.H1_H1 ;  /* 0x3000003fff347230 */ /* 0x000fe20000004100 */
[----:B------:R-:W-:Y:S01]  /*5df0*/  F2FP.F16.E4M3.UNPACK_B R72, R53.H1 ;  /* 0x00000035ff48723e */ /* 0x000fe200030006ff */
[----:B------:R-:W-:Y:S01]  /*5e00*/  HADD2.F32 R53, -RZ, R56.H0_H0 ;  /* 0x20000038ff357230 */ /* 0x000fe20000004100 */
[-C--:B------:R-:W-:Y:S01]  /*5e10*/  F2FP.F16.E4M3.UNPACK_B R74, R54.reuse ;  /* 0x00000036ff4a723e */ /* 0x080fe200020006ff */
[----:B------:R-:W-:Y:S01]  /*5e20*/  HADD2.F32 R69, -RZ, R70.H0_H0 ;  /* 0x20000046ff457230 */ /* 0x000fe20000004100 */
[----:B------:R-:W-:Y:S01]  /*5e30*/  F2FP.F16.E4M3.UNPACK_B R76, R54.H1 ;  /* 0x00000036ff4c723e */ /* 0x000fe200030006ff */
[----:B------:R-:W-:Y:S01]  /*5e40*/  HADD2.F32 R54, -RZ, R56.H1_H1 ;  /* 0x30000038ff367230 */ /* 0x000fe20000004100 */
[----:B------:R-:W-:Y:S01]  /*5e50*/  F2FP.F16.E4M3.UNPACK_B R60, R58.H1 ;  /* 0x0000003aff3c723e */ /* 0x000fe200030006ff */
[----:B------:R-:W-:Y:S01]  /*5e60*/  UIADD3 UR5, UPT, UPT, UR5, 0x130, URZ ;  /* 0x0000013005057890 */ /* 0x000fe2000fffe0ff */
[----:B------:R-:W-:Y:S01]  /*5e70*/  HADD2.F32 R58, -RZ, R61.H1_H1 ;  /* 0x3000003dff3a7230 */ /* 0x000fe20000004100 */
[----:B------:R-:W-:Y:S01]  /*5e80*/  F2FP.F16.E4M3.UNPACK_B R77, R55 ;  /* 0x00000037ff4d723e */ /* 0x000fe200020006ff */
[----:B------:R-:W-:Y:S01]  /*5e90*/  HADD2.F32 R70, -RZ, R70.H1_H1 ;  /* 0x30000046ff467230 */ /* 0x000fe20000004100 */
[----:B------:R-:W-:Y:S01]  /*5ea0*/  UPRMT UR5, UR37, 0x654, UR5 ;  /* 0x0000065425057896 */ /* 0x000fe20008000005 */
[--C-:B------:R-:W-:Y:S01]  /*5eb0*/  HADD2.F32 R73, -RZ, R74.reuse.H0_H0 ;  /* 0x2000004aff497230 */ /* 0x100fe20000004100 */
[----:B------:R-:W-:Y:S01]  /*5ec0*/  F2FP.F16.E4M3.UNPACK_B R62, R59 ;  /* 0x0000003bff3e723e */ /* 0x000fe200020006ff */
[----:B------:R-:W-:Y:S01]  /*5ed0*/  HADD2.F32 R74, -RZ, R74.H1_H1 ;  /* 0x3000004aff4a7230 */ /* 0x000fe20000004100 */
[----:B------:R-:W-:Y:S01]  /*5ee0*/  F2FP.F16.E4M3.UNPACK_B R78, R55.H1 ;  /* 0x00000037ff4e723e */ /* 0x000fe200030006ff */
[C---:B---3--:R-:W-:Y:S01]  /*5ef0*/  FMUL R4, R47.reuse, R4 ;  /* 0x000000042f047220 */ /* 0x048fe20000400000 */
[C---:B------:R-:W-:Y:S01]  /*5f00*/  FMUL R5, R47.reuse, R5 ;  /* 0x000000052f057220 */ /* 0x040fe20000400000 */
[C---:B------:R-:W-:Y:S01]  /*5f10*/  FMUL R8, R47.reuse, R8 ;  /* 0x000000082f087220 */ /* 0x040fe20000400000 */
[----:B------:R-:W-:Y:S01]  /*5f20*/  FMUL R9, R47, R9 ;  /* 0x000000092f097220 */ /* 0x000fe20000400000 */
[----:B------:R-:W-:Y:S01]  /*5f30*/  SYNCS.ARRIVE.TRANS64.RED.A1T0 RZ, [UR5], RZ ;  /* 0x000000ffffff79a7 */ /* 0x000fe20008100405 */
[C---:B------:R-:W-:Y:S01]  /*5f40*/  FFMA R4, R49.reuse, R48, R4 ;  /* 0x0000003031047223 */ /* 0x040fe20000000004 */
[----:B------:R-:W-:Y:S01]  /*5f50*/  FFMA R5, R49, R50, R5 ;  /* 0x0000003231057223 */ /* 0x000fe20000000005 */
[C---:B------:R-:W-:Y:S01]  /*5f60*/  FMUL R12, R47.reuse, R12 ;  /* 0x0000000c2f0c7220 */ /* 0x040fe20000400000 */
        /* <DEDUP_REMOVED lines=9> */
[----:B------:R-:W-:Y:S02]  /*6000*/  HADD2.F32 R48, -RZ, R77.H1_H1 ;  /* 0x3000004dff307230 */ /* 0x000fe40000004100 */
[C---:B------:R-:W-:Y:S01]  /*6010*/  FMUL R28, R47.reuse, R32 ;  /* 0x000000202f1c7220 */ /* 0x040fe20000400000 */
[C---:B------:R-:W-:Y:S01]  /*6020*/  FMUL R29, R47.reuse, R33 ;  /* 0x000000212f1d7220 */ /* 0x040fe20000400000 */
[C---:B------:R-:W-:Y:S01]  /*6030*/  FMUL R6, R47.reuse, R6 ;  /* 0x000000062f067220 */ /* 0x040fe20000400000 */
[C---:B------:R-:W-:Y:S01]  /*6040*/  FMUL R7, R47.reuse, R7 ;  /* 0x000000072f077220 */ /* 0x040fe20000400000 */
[--C-:B------:R-:W-:Y:S02]  /*6050*/  HADD2.F32 R55, -RZ, R57.reuse.H0_H0 ;  /* 0x20000039ff377230 */ /* 0x100fe40000004100 */
[----:B------:R-:W-:Y:S01]  /*6060*/  FMUL R10, R47, R10 ;  /* 0x0000000a2f0a7220 */ /* 0x000fe20000400000 */
[C---:B------:R-:W-:Y:S01]  /*6070*/  FFMA R6, R49.reuse, R51, R6 ;  /* 0x0000003331067223 */ /* 0x040fe20000000006 */
[----:B------:R-:W-:Y:S02]  /*6080*/  HADD2.F32 R56, -RZ, R57.H1_H1 ;  /* 0x30000039ff387230 */ /* 0x000fe40000004100 */
[C---:B------:R-:W-:Y:S01]  /*6090*/  FFMA R7, R49.reuse, R52, R7 ;  /* 0x0000003431077223 */ /* 0x040fe20000000007 */
[C---:B------:R-:W-:Y:S01]  /*60a0*/  FFMA R8, R49.reuse, R53, R8 ;  /* 0x0000003531087223 */ /* 0x040fe20000000008 */
[C---:B------:R-:W-:Y:S01]  /*60b0*/  FFMA R9, R49.reuse, R54, R9 ;  /* 0x0000003631097223 */ /* 0x040fe20000000009 */
[----:B------:R-:W-:Y:S02]  /*60c0*/  HADD2.F32 R57, -RZ, R61.H0_H0 ;  /* 0x2000003dff397230 */ /* 0x000fe40000004100 */
[----:B------:R-:W-:Y:S01]  /*60d0*/  FFMA R10, R49, R55, R10 ;  /* 0x00000037310a7223 */ /* 0x000fe2000000000a */
[----:B------:R-:W-:Y:S01]  /*60e0*/  F2FP.SATFINITE.E4M3.F32.PACK_AB_MERGE_C R92, R7, R6, RZ ;  /* 0x00000006075c723e */ /* 0x000fe200048070ff */
[----:B------:R-:W-:Y:S02]  /*60f0*/  HADD2.F32 R61, -RZ, R62.H0_H0 ;  /* 0x2000003eff3d7230 */ /* 0x000fe40000004100 */
[----:B------:R-:W-:Y:S01]  /*6100*/  FMUL R11, R47, R11 ;  /* 0x0000000b2f0b7220 */ /* 0x000fe20000400000 */
[----:B------:R-:W-:Y:S01]  /*6110*/  F2FP.F16.E4M3.UNPACK_B R64, R59.H1 ;  /* 0x0000003bff40723e */ /* 0x000fe200030006ff */
[----:B------:R-:W-:Y:S01]  /*6120*/  HADD2.F32 R59, -RZ, R60.H0_H0 ;  /* 0x2000003cff3b7230 */ /* 0x000fe20000004100 */
[----:B------:R-:W-:Y:S01]  /*6130*/  F2FP.SATFINITE.E4M3.F32.PACK_AB_MERGE_C R92, R5, R4, R92 ;  /* 0x00000004055c723e */ /* 0x000fe2000480705c */
[C---:B------:R-:W-:Y:S01]  /*6140*/  FFMA R11, R49.reuse, R56, R11 ;  /* 0x00000038310b7223 */ /* 0x040fe2000000000b */
[C---:B------:R-:W-:Y:S01]  /*6150*/  FFMA R12, R49.reuse, R57, R12 ;  /* 0x00000039310c7223 */ /* 0x040fe2000000000c */
[----:B------:R-:W-:Y:S01]  /*6160*/  FFMA R13, R49, R58, R13 ;  /* 0x0000003a310d7223 */ /* 0x000fe2000000000d */
[----:B------:R-:W-:Y:S02]  /*6170*/  HADD2.F32 R62, -RZ, R62.H1_H1 ;  /* 0x3000003eff3e7230 */ /* 0x000fe40000004100 */
[----:B------:R-:W-:Y:S01]  /*6180*/  FMUL R14, R47, R14 ;  /* 0x0000000e2f0e7220 */ /* 0x000fe20000400000 */
[----:B------:R-:W-:Y:S01]  /*6190*/  HADD2.F32 R60, -RZ, R60.H1_H1 ;  /* 0x3000003cff3c7230 */ /* 0x000fe20000004100 */
[----:B------:R-:W-:Y:S01]  /*61a0*/  F2FP.SATFINITE.E4M3.F32.PACK_AB_MERGE_C R93, R11, R10, RZ ;  /* 0x0000000a0b5d723e */ /* 0x000fe200048070ff */
[----:B------:R-:W-:Y:S02]  /*61b0*/  HADD2.F32 R51, -RZ, R77.H0_H0 ;  /* 0x2000004dff337230 */ /* 0x000fe40000004100 */
[----:B------:R-:W-:Y:S01]  /*61c0*/  FFMA R14, R49, R59, R14 ;  /* 0x0000003b310e7223 */ /* 0x000fe2000000000e */
[----:B------:R-:W-:Y:S01]  /*61d0*/  FMUL R15, R47, R15 ;  /* 0x0000000f2f0f7220 */ /* 0x000fe20000400000 */
[--C-:B------:R-:W-:Y:S01]  /*61e0*/  HADD2.F32 R63, -RZ, R64.reuse.H0_H0 ;  /* 0x20000040ff3f7230 */ /* 0x100fe20000004100 */
[----:B------:R-:W-:Y:S01]  /*61f0*/  F2FP.SATFINITE.E4M3.F32.PACK_AB_MERGE_C R93, R9, R8, R93 ;  /* 0x00000008095d723e */ /* 0x000fe2000480705d */
[----:B------:R-:W-:Y:S02]  /*6200*/  HADD2.F32 R64, -RZ, R64.H1_H1 ;  /* 0x30000040ff407230 */ /* 0x000fe40000004100 */
[C---:B------:R-:W-:Y:S01]  /*6210*/  FFMA R15, R49.reuse, R60, R15 ;  /* 0x0000003c310f7223 */ /* 0x040fe2000000000f */
[C---:B------:R-:W-:Y:S01]  /*6220*/  FFMA R16, R49.reuse, R61, R16 ;  /* 0x0000003d31107223 */ /* 0x040fe20000000010 */
[----:B------:R-:W-:Y:S01]  /*6230*/  FFMA R17, R49, R62, R17 ;  /* 0x0000003e31117223 */ /* 0x000fe20000000011 */
[C---:B------:R-:W-:Y:S01]  /*6240*/  FMUL R18, R47.reuse, R18 ;  /* 0x000000122f127220 */ /* 0x040fe20000400000 */
[C---:B------:R-:W-:Y:S01]  /*6250*/  FMUL R19, R47.reuse, R19 ;  /* 0x000000132f137220 */ /* 0x040fe20000400000 */
[--C-:B------:R-:W-:Y:S02]  /*6260*/  HADD2.F32 R66, -RZ, R68.reuse.H0_H0 ;  /* 0x20000044ff427230 */ /* 0x100fe40000004100 */
[----:B------:R-:W-:Y:S01]  /*6270*/  FMUL R3, R47, R22 ;  /* 0x000000162f037220 */ /* 0x000fe20000400000 */
[C---:B------:R-:W-:Y:S01]  /*6280*/  FFMA R18, R49.reuse, R63, R18 ;  /* 0x0000003f31127223 */ /* 0x040fe20000000012 */
[----:B------:R-:W-:Y:S02]  /*6290*/  HADD2.F32 R68, -RZ, R68.H1_H1 ;  /* 0x30000044ff447230 */ /* 0x000fe40000004100 */
[----:B------:R-:W-:Y:S01]  /*62a0*/  FFMA R19, R49, R64, R19 ;  /* 0x0000004031137223 */ /* 0x000fe20000000013 */
[----:B------:R-:W-:Y:S01]  /*62b0*/  FMUL R23, R47, R23 ;  /* 0x000000172f177220 */ /* 0x000fe20000400000 */
[C---:B------:R-:W-:Y:S01]  /*62c0*/  FFMA R0, R49.reuse, R65, R0 ;  /* 0x0000004131007223 */ /* 0x040fe20000000000 */
[C---:B------:R-:W-:Y:S01]  /*62d0*/  FFMA R2, R49.reuse, R67, R2 ;  /* 0x0000004331027223 */ /* 0x040fe20000000002 */
[--C-:B------:R-:W-:Y:S02]  /*62e0*/  HADD2.F32 R71, -RZ, R72.reuse.H0_H0 ;  /* 0x20000048ff477230 */ /* 0x100fe40000004100 */
[----:B------:R-:W-:Y:S01]  /*62f0*/  FFMA R3, R49, R66, R3 ;  /* 0x0000004231037223 */ /* 0x000fe20000000003 */
[----:B------:R-:W-:Y:S02]  /*6300*/  HADD2.F32 R72, -RZ, R72.H1_H1 ;  /* 0x30000048ff487230 */ /* 0x000fe40000004100 */
[----:B------:R-:W-:Y:S01]  /*6310*/  FMUL R22, R47, R26 ;  /* 0x0000001a2f167220 */ /* 0x000fe20000400000 */
        /* <DEDUP_REMOVED lines=18> */
[----:B------:R-:W-:Y:S01]  /*6440*/  F2FP.SATFINITE.E4M3.F32.PACK_AB_MERGE_C R94, R15, R14, RZ ;  /* 0x0000000e0f5e723e */ /* 0x000fe200048070ff */
[----:B------:R-:W-:Y:S01]  /*6450*/  FFMA R28, R49, R51, R28 ;  /* 0x00000033311c7223 */ /* 0x000fe2000000001c */
[----:B------:R-:W-:Y:S01]  /*6460*/  F2FP.SATFINITE.E4M3.F32.PACK_AB_MERGE_C R95, R19, R18, RZ ;  /* 0x00000012135f723e */ /* 0x000fe200048070ff */
[C---:B------:R-:W-:Y:S01]  /*6470*/  FFMA R29, R49.reuse, R48, R29 ;  /* 0x00000030311d7223 */ /* 0x040fe2000000001d */
[C---:B------:R-:W-:Y:S01]  /*6480*/  FFMA R30, R49.reuse, R77, R30 ;  /* 0x0000004d311e7223 */ /* 0x040fe2000000001e */
[----:B------:R-:W-:Y:S01]  /*6490*/  FFMA R35, R49, R50, R35 ;  /* 0x0000003231237223 */ /* 0x000fe20000000023 */
[----:B------:R-:W-:Y:S02]  /*64a0*/  F2FP.SATFINITE.E4M3.F32.PACK_AB_MERGE_C R94, R13, R12, R94 ;  /* 0x0000000c0d5e723e */ /* 0x000fe4000480705e */
[----:B------:R-:W-:Y:S02]  /*64b0*/  F2FP.SATFINITE.E4M3.F32.PACK_AB_MERGE_C R95, R17, R16, R95 ;  /* 0x00000010115f723e */ /* 0x000fe4000480705f */
[----:B------:R-:W-:Y:S02]  /*64c0*/  F2FP.SATFINITE.E4M3.F32.PACK_AB_MERGE_C R113, R23, R3, RZ ;  /* 0x000000031771723e */ /* 0x000fe400048070ff */
[----:B------:R-:W-:Y:S01]  /*64d0*/  F2FP.SATFINITE.E4M3.F32.PACK_AB_MERGE_C R114, R27, R22, RZ ;  /* 0x000000161b72723e */ /* 0x000fe200048070ff */
[----:B------:R1:W-:Y:S01]  /*64e0*/  STS.128 [R103+UR43+0x1200], R92 ;  /* 0x0012005c67007988 */ /* 0x0003e20008000c2b */
[----:B------:R-:W-:Y:S02]  /*64f0*/  F2FP.SATFINITE.E4M3.F32.PACK_AB_MERGE_C R116, R31, R26, RZ ;  /* 0x0000001a1f74723e */ /* 0x000fe400048070ff */
[----:B------:R-:W-:Y:S02]  /*6500*/  F2FP.SATFINITE.E4M3.F32.PACK_AB_MERGE_C R117, R35, R30, RZ ;  /* 0x0000001e2375723e */ /* 0x000fe400048070ff */
[----:B------:R-:W-:Y:S02]  /*6510*/  F2FP.SATFINITE.E4M3.F32.PACK_AB_MERGE_C R112, R2, R0, R113 ;  /* 0x000000000270723e */ /* 0x000fe40004807071 */
[----:B------:R-:W-:Y:S02]  /*6520*/  F2FP.SATFINITE.E4M3.F32.PACK_AB_MERGE_C R113, R21, R20, R114 ;  /* 0x000000141571723e */ /* 0x000fe40004807072 */
[----:B------:R-:W-:Y:S02]  /*6530*/  F2FP.SATFINITE.E4M3.F32.PACK_AB_MERGE_C R114, R25, R24, R116 ;  /* 0x000000181972723e */ /* 0x000fe40004807074 */
[----:B------:R-:W-:Y:S02]  /*6540*/  F2FP.SATFINITE.E4M3.F32.PACK_AB_MERGE_C R115, R29, R28, R117 ;  /* 0x0000001c1d73723e */ /* 0x000fe40004807075 */
[----:B------:R-:W-:Y:S03]  /*6550*/  IADD3 R116, PT, PT, R44, 0x1, RZ ;  /* 0x000000012c747810 */ /* 0x000fe60007ffe0ff */
[----:B------:R1:W-:Y:S01]  /*6560*/  STS.128 [R102+0x1010], R112 ;  /* 0x0010107066007388 */ /* 0x0003e20000000c00 */
[----:B------:R-:W-:Y:S01]  /*6570*/  @!PT LDS RZ, [RZ] ;  /* 0x00000000fffff984 */ /* 0x000fe20000000800 */
[----:B------:R-:W-:Y:S01]  /*6580*/  @!PT LDS RZ, [RZ] ;  /* 0x00000000fffff984 */ /* 0x000fe20000000800 */
[----:B------:R-:W-:Y:S01]  /*6590*/  @!PT LDS RZ, [RZ] ;  /* 0x00000000fffff984 */ /* 0x000fe20000000800 */
[----:B------:R-:W-:Y:S01]  /*65a0*/  @!PT LDS RZ, [RZ] ;  /* 0x00000000fffff984 */ /* 0x000fe20000000800 */
[----:B------:R3:W-:Y:S07]  /*65b0*/  MEMBAR.ALL.CTA ;  /* 0x0000000000007992 */ /* 0x0007ee0000008000 */
[----:B---3--:R-:W3:Y:S02]  /*65c0*/  FENCE.VIEW.ASYNC.S ;  /* 0x00000000000073c6 */ /* 0x008ee40000000000 */
[----:B---3--:R-:W-:Y:S06]  /*65d0*/  BAR.SYNC.DEFER_BLOCKING 0x1, 0x80 ;  /* 0x0042000000007b1d */ /* 0x008fec0000010000 */
[----:B------:R-:W-:Y:S05]  /*65e0*/  @P0 BRA `(.L_x_103) ;  /* 0x0000000000340947 */ /* 0x000fea0003800000 */
[----:B------:R-:W-:Y:S01]  /*65f0*/  UIADD3 UR12, UPT, UPT, UR43, 0x1200, URZ ;  /* 0x000012002b0c7890 */ /* 0x000fe2000fffe0ff */
[----:B------:R-:W-:Y:S01]  /*6600*/  R2UR UR9, R91 ;  /* 0x000000005b0972ca */ /* 0x000fe200000e0000 */
[----:B------:R-:W-:Y:S01]  /*6610*/  UIADD3 UR10, UP0, UPT, UR46, 0x680, URZ ;  /* 0x000006802e0a7890 */ /* 0x000fe2000ff1e0ff */
[----:B------:R-:W-:Y:S01]  /*6620*/  R2UR UR8, R97 ;  /* 0x00000000610872ca */ /* 0x000fe200000e0000 */
[----:B------:R-:W-:Y:S02]  /*6630*/  UMOV UR7, UR36 ;  /* 0x0000002400077c82 */ /* 0x000fe40008000000 */
[----:B------:R-:W-:Y:S01]  /*6640*/  IMAD.U32 R109, RZ, RZ, UR12 ;  /* 0x0000000cff6d7e24 */ /* 0x000fe2000f8e00ff */
[----:B------:R-:W-:Y:S04]  /*6650*/  UIADD3.X UR11, UPT, UPT, URZ, UR47, URZ, UP0, !UPT ;  /* 0x0000002fff0b7290 */ /* 0x000fe800087fe4ff */
[----:B------:R-:W-:Y:S03]  /*6660*/  R2UR UR4, R109 ;  /* 0x000000006d0472ca */ /* 0x000fe600000e0000 */
[----:B------:R-:W-:Y:S02]  /*6670*/  USHF.L.U32 UR5, UR9, 0x6, URZ ;  /* 0x0000000609057899 */ /* 0x000fe400080006ff */
[----:B------:R-:W-:Y:S09]  /*6680*/  USHF.L.U32 UR6, UR8, 0x6, URZ ;  /* 0x0000000608067899 */ /* 0x000ff200080006ff */
[----:B------:R3:W-:Y:S01]  /*6690*/  UTMASTG.3D [UR4], [UR10] ;  /* 0x000000040a0073b5 */ /* 0x0007e20008010000 */
[----:B------:R0:W-:Y:S01]  /*66a0*/  UTMACMDFLUSH ;  /* 0x00000000000079b7 */ /* 0x0001e20000000000 */
[----:B---3--:R-:W-:Y:S04]  /*66b0*/  DEPBAR.LE SB0, 0x0 ;  /* 0x000080000000791a */ /* 0x008fe80000000000 */
.L_x_103:
[----:B------:R-:W-:Y:S05]  /*66c0*/  BSYNC.RECONVERGENT B0 ;  /* 0x0000000000007941 */ /* 0x000fea0003800200 */
.L_x_102:
[----:B------:R-:W-:Y:S01]  /*66d0*/  BAR.SYNC.DEFER_BLOCKING 0x1, 0x80 ;  /* 0x0042000000007b1d */ /* 0x000fe20000010000 */
[----:B------:R-:W-:Y:S01]  /*66e0*/  ISETP.NE.AND P2, PT, R110, RZ, PT ;  /* 0x000000ff6e00720c */ /* 0x000fe20003f45270 */
[----:B------:R-:W-:Y:S01]  /*66f0*/  IMAD.IADD R91, R43, 0x1, R79 ;  /* 0x000000012b5b7824 */ /* 0x000fe200078e024f */
[----:B------:R-:W-:Y:S01]  /*6700*/  ISETP.NE.AND P0, PT, R111, 0x2, PT ;  /* 0x000000026f00780c */ /* 0x000fe20003f05270 */
[----:B------:R-:W-:Y:S01]  /*6710*/  IMAD.IADD R97, R45, 0x1, R90 ;  /* 0x000000012d617824 */ /* 0x000fe200078e025a */
[----:B------:R-:W-:Y:S02]  /*6720*/  ISETP.NE.AND P1, PT, R116, 0x4, PT ;  /* 0x000000047400780c */ /* 0x000fe40003f25270 */
[----:B------:R-:W-:Y:S02]  /*6730*/  SEL R0, RZ, 0x1, P0 ;  /* 0x00000001ff007807 */ /* 0x000fe40000000000 */
[----:B------:R-:W-:Y:S02]  /*6740*/  SEL R3, RZ, 0x1, P1 ;  /* 0x00000001ff037807 */ /* 0x000fe40000800000 */
[----:B------:R-:W-:Y:S02]  /*6750*/  LOP3.LUT R107, R107, R0, RZ, 0x3c, !PT ;  /* 0x000000006b6b7212 */ /* 0x000fe400078e3cff */
[----:B------:R-:W-:Y:S02]  /*6760*/  LOP3.LUT R108, R108, R3, RZ, 0x3c, !PT ;  /* 0x000000036c6c7212 */ /* 0x000fe400078e3cff */
[----:B------:R-:W-:Y:S02]  /*6770*/  @P2 R2UR UR36, R105 ;  /* 0x00000000692422ca */ /* 0x000fe400000e0000 */
[----:B------:R-:W-:Y:S02]  /*6780*/  SEL R111, R111, RZ, P0 ;  /* 0x000000ff6f6f7207 */ /* 0x000fe40000000000 */
[----:B------:R-:W-:Y:S01]  /*6790*/  SEL R44, R116, RZ, P1 ;  /* 0x000000ff742c7207 */ /* 0x000fe20000800000 */
[----:B------:R-:W-:Y:S10]  /*67a0*/  @P2 BRA `(.L_x_104) ;  /* 0xffffffe400842947 */ /* 0x000ff4000383ffff */
[----:B------:R-:W-:Y:S05]  /*67b0*/  EXIT ;  /* 0x000000000000794d */ /* 0x000fea0003800000 */
.L_x_20:
[----:B--2---:R2:W1:Y:S02]  /*67c0*/  SYNCS.PHASECHK.TRANS64.TRYWAIT P0, [R3+URZ+0x160], R2 ;  /* 0x00016002030075a7 */ /* 0x00446400080011ff */
[----:B-1----:R-:W-:Y:S05]  /*67d0*/  @!P0 NANOSLEEP.SYNCS 0x989680 ;  /* 0x009896800000895d */ /* 0x002fea0003900000 */
[----:B------:R-:W1:Y:S02]  /*67e0*/  @!P0 SYNCS.PHASECHK.TRANS64 P0, [R3+URZ+0x160], R2 ;  /* 0x00016002030085a7 */ /* 0x000e6400080010ff */
[----:B-1----:R-:W-:Y:S05]  /*67f0*/  @!P0 BRA `(.L_x_20) ;  /* 0xfffffffc00f08947 */ /* 0x002fea000383ffff */
[----:B------:R-:W-:Y:S05]  /*6800*/  BRA `(.L_x_105) ;  /* 0xffffffac00b07947 */ /* 0x000fea000383ffff */
.L_x_23:
[----:B-1----:R-:W-:-:S07]  /*6810*/  MOV R2, UR33 ;  /* 0x0000002100027c02 */ /* 0x002fce0008000f00 */
.L_x_106:
[----:B-1----:R1:W2:Y:S02]  /*6820*/  SYNCS.PHASECHK.TRANS64.TRYWAIT P0, [R2+URZ+0x68], R5 ;  /* 0x00006805020075a7 */ /* 0x0022a400080011ff */
[----:B--2---:R-:W-:Y:S05]  /*6830*/  @!P0 NANOSLEEP.SYNCS 0x989680 ;  /* 0x009896800000895d */ /* 0x004fea0003900000 */
[----:B------:R-:W2:Y:S02]  /*6840*/  @!P0 SYNCS.PHASECHK.TRANS64 P0, [R2+URZ+0x68], R5 ;  /* 0x00006805020085a7 */ /* 0x000ea400080010ff */
[----:B--2---:R-:W-:Y:S05]  /*6850*/  @!P0 BRA `(.L_x_106) ;  /* 0xfffffffc00f08947 */ /* 0x004fea000383ffff */
[----:B------:R-:W-:Y:S05]  /*6860*/  BRA `(.L_x_22) ;  /* 0xffffffb000007947 */ /* 0x000fea000383ffff */
.L_x_29:
[----:B-1----:R-:W-:-:S07]  /*6870*/  MOV R2, UR17 ;  /* 0x0000001100027c02 */ /* 0x002fce0008000f00 */
.L_x_107:
[----:B-1----:R1:W2:Y:S02]  /*6880*/  SYNCS.PHASECHK.TRANS64.TRYWAIT P0, [R2+URZ+0x68], R5 ;  /* 0x00006805020075a7 */ /* 0x0022a400080011ff */
[----:B--2---:R-:W-:Y:S05]  /*6890*/  @!P0 NANOSLEEP.SYNCS 0x989680 ;  /* 0x009896800000895d */ /* 0x004fea0003900000 */
[----:B------:R-:W2:Y:S02]  /*68a0*/  @!P0 SYNCS.PHASECHK.TRANS64 P0, [R2+URZ+0x68], R5 ;  /* 0x00006805020085a7 */ /* 0x000ea400080010ff */
[----:B--2---:R-:W-:Y:S05]  /*68b0*/  @!P0 BRA `(.L_x_107) ;  /* 0xfffffffc00f08947 */ /* 0x004fea000383ffff */
[----:B------:R-:W-:Y:S05]  /*68c0*/  BRA `(.L_x_28) ;  /* 0xffffffb000a47947 */ /* 0x000fea000383ffff */
.L_x_33:
[----:B-1----:R1:W2:Y:S02]  /*68d0*/  SYNCS.PHASECHK.TRANS64.TRYWAIT P0, [R2+URZ+0xf0], R3 ;  /* 0x0000f003020075a7 */ /* 0x0022a400080011ff */
[----:B--2---:R-:W-:Y:S05]  /*68e0*/  @!P0 NANOSLEEP.SYNCS 0x989680 ;  /* 0x009896800000895d */ /* 0x004fea0003900000 */
[----:B------:R-:W2:Y:S02]  /*68f0*/  @!P0 SYNCS.PHASECHK.TRANS64 P0, [R2+URZ+0xf0], R3 ;  /* 0x0000f003020085a7 */ /* 0x000ea400080010ff */
[----:B--2---:R-:W-:Y:S05]  /*6900*/  @!P0 BRA `(.L_x_33) ;  /* 0xfffffffc00f08947 */ /* 0x004fea000383ffff */
[----:B------:R-:W-:Y:S05]  /*6910*/  BRA `(.L_x_108) ;  /* 0xffffffb400307947 */ /* 0x000fea000383ffff */
.L_x_37:
[----:B----4-:R-:W-:-:S07]  /*6920*/  MOV R0, UR5 ;  /* 0x0000000500007c02 */ /* 0x010fce0008000f00 */
.L_x_109:
[----:B-1----:R1:W2:Y:S02]  /*6930*/  SYNCS.PHASECHK.TRANS64.TRYWAIT P0, [R0+URZ], R3 ;  /* 0x00000003000075a7 */ /* 0x0022a400080011ff */
[----:B--2---:R-:W-:Y:S05]  /*6940*/  @!P0 NANOSLEEP.SYNCS 0x989680 ;  /* 0x009896800000895d */ /* 0x004fea0003900000 */
[----:B------:R-:W2:Y:S02]  /*6950*/  @!P0 SYNCS.PHASECHK.TRANS64 P0, [R0+URZ], R3 ;  /* 0x00000003000085a7 */ /* 0x000ea400080010ff */
[----:B--2---:R-:W-:Y:S05]  /*6960*/  @!P0 BRA `(.L_x_109) ;  /* 0xfffffffc00f08947 */ /* 0x004fea000383ffff */
[----:B------:R-:W-:Y:S05]  /*6970*/  BRA `(.L_x_110) ;  /* 0xffffffb800a07947 */ /* 0x000fea000383ffff */
.L_x_38:
[----:B----4-:R-:W-:-:S07]  /*6980*/  MOV R0, UR5 ;  /* 0x0000000500007c02 */ /* 0x010fce0008000f00 */
.L_x_111:
[----:B-1----:R1:W2:Y:S02]  /*6990*/  SYNCS.PHASECHK.TRANS64.TRYWAIT P0, [R0+URZ], R3 ;  /* 0x00000003000075a7 */ /* 0x0022a400080011ff */
[----:B--2---:R-:W-:Y:S05]  /*69a0*/  @!P0 NANOSLEEP.SYNCS 0x989680 ;  /* 0x009896800000895d */ /* 0x004fea0003900000 */
[----:B------:R-:W2:Y:S02]  /*69b0*/  @!P0 SYNCS.PHASECHK.TRANS64 P0, [R0+URZ], R3 ;  /* 0x00000003000085a7 */ /* 0x000ea400080010ff */
[----:B--2---:R-:W-:Y:S05]  /*69c0*/  @!P0 BRA `(.L_x_111) ;  /* 0xfffffffc00f08947 */ /* 0x004fea000383ffff */
[----:B------:R-:W-:Y:S05]  /*69d0*/  BRA `(.L_x_112) ;  /* 0xffffffb800ac7947 */ /* 0x000fea000383ffff */
.L_x_39:
[----:B----4-:R-:W-:-:S07]  /*69e0*/  MOV R0, UR5 ;  /* 0x0000000500007c02 */ /* 0x010fce0008000f00 */
.L_x_113:
[----:B-1----:R1:W2:Y:S02]  /*69f0*/  SYNCS.PHASECHK.TRANS64.TRYWAIT P0, [R0+URZ], R3 ;  /* 0x00000003000075a7 */ /* 0x0022a400080011ff */
[----:B--2---:R-:W-:Y:S05]  /*6a00*/  @!P0 NANOSLEEP.SYNCS 0x989680 ;  /* 0x009896800000895d */ /* 0x004fea0003900000 */
[----:B------:R-:W2:Y:S02]  /*6a10*/  @!P0 SYNCS.PHASECHK.TRANS64 P0, [R0+URZ], R3 ;  /* 0x00000003000085a7 */ /* 0x000ea400080010ff */
[----:B--2---:R-:W-:Y:S05]  /*6a20*/  @!P0 BRA `(.L_x_113) ;  /* 0xfffffffc00f08947 */ /* 0x004fea000383ffff */
[----:B------:R-:W-:Y:S05]  /*6a30*/  BRA `(.L_x_114) ;  /* 0xffffffb800b87947 */ /* 0x000fea000383ffff */
.L_x_40:
[----:B----4-:R-:W-:-:S07]  /*6a40*/  MOV R0, UR5 ;  /* 0x0000000500007c02 */ /* 0x010fce0008000f00 */
.L_x_115:
[----:B-1----:R1:W2:Y:S02]  /*6a50*/  SYNCS.PHASECHK.TRANS64.TRYWAIT P0, [R0+URZ], R3 ;  /* 0x00000003000075a7 */ /* 0x0022a400080011ff */
[----:B--2---:R-:W-:Y:S05]  /*6a60*/  @!P0 NANOSLEEP.SYNCS 0x989680 ;  /* 0x009896800000895d */ /* 0x004fea0003900000 */
[----:B------:R-:W2:Y:S02]  /*6a70*/  @!P0 SYNCS.PHASECHK.TRANS64 P0, [R0+URZ], R3 ;  /* 0x00000003000085a7 */ /* 0x000ea400080010ff */
[----:B--2---:R-:W-:Y:S05]  /*6a80*/  @!P0 BRA `(.L_x_115) ;  /* 0xfffffffc00f08947 */ /* 0x004fea000383ffff */
[----:B------:R-:W-:Y:S05]  /*6a90*/  BRA `(.L_x_116) ;  /* 0xffffffb800c47947 */ /* 0x000fea000383ffff */
.L_x_41:
[----:B----4-:R-:W-:-:S07]  /*6aa0*/  MOV R0, UR5 ;  /* 0x0000000500007c02 */ /* 0x010fce0008000f00 */
.L_x_117:
[----:B-1----:R1:W2:Y:S02]  /*6ab0*/  SYNCS.PHASECHK.TRANS64.TRYWAIT P0, [R0+URZ], R3 ;  /* 0x00000003000075a7 */ /* 0x0022a400080011ff */
[----:B--2---:R-:W-:Y:S05]  /*6ac0*/  @!P0 NANOSLEEP.SYNCS 0x989680 ;  /* 0x009896800000895d */ /* 0x004fea0003900000 */
[----:B------:R-:W2:Y:S02]  /*6ad0*/  @!P0 SYNCS.PHASECHK.TRANS64 P0, [R0+URZ], R3 ;  /* 0x00000003000085a7 */ /* 0x000ea400080010ff */
[----:B--2---:R-:W-:Y:S05]  /*6ae0*/  @!P0 BRA `(.L_x_117) ;  /* 0xfffffffc00f08947 */ /* 0x004fea000383ffff */
[----:B------:R-:W-:Y:S05]  /*6af0*/  BRA `(.L_x_118) ;  /* 0xffffffb800d07947 */ /* 0x000fea000383ffff */
.L_x_42:
[----:B----4-:R-:W-:-:S07]  /*6b00*/  MOV R0, UR5 ;  /* 0x0000000500007c02 */ /* 0x010fce0008000f00 */
.L_x_119:
[----:B-1----:R1:W2:Y:S02]  /*6b10*/  SYNCS.PHASECHK.TRANS64.TRYWAIT P0, [R0+URZ], R3 ;  /* 0x00000003000075a7 */ /* 0x0022a400080011ff */
[----:B--2---:R-:W-:Y:S05]  /*6b20*/  @!P0 NANOSLEEP.SYNCS 0x989680 ;  /* 0x009896800000895d */ /* 0x004fea0003900000 */
[----:B------:R-:W2:Y:S02]  /*6b30*/  @!P0 SYNCS.PHASECHK.TRANS64 P0, [R0+URZ], R3 ;  /* 0x00000003000085a7 */ /* 0x000ea400080010ff */
[----:B--2---:R-:W-:Y:S05]  /*6b40*/  @!P0 BRA `(.L_x_119) ;  /* 0xfffffffc00f08947 */ /* 0x004fea000383ffff */
[----:B------:R-:W-:Y:S05]  /*6b50*/  BRA `(.L_x_120) ;  /* 0xffffffb800dc7947 */ /* 0x000fea000383ffff */
.L_x_43:
[----:B----4-:R-:W-:-:S07]  /*6b60*/  MOV R0, UR5 ;  /* 0x0000000500007c02 */ /* 0x010fce0008000f00 */
.L_x_121:
[----:B-1----:R1:W2:Y:S02]  /*6b70*/  SYNCS.PHASECHK.TRANS64.TRYWAIT P0, [R0+URZ], R3 ;  /* 0x00000003000075a7 */ /* 0x0022a400080011ff */
[----:B--2---:R-:W-:Y:S05]  /*6b80*/  @!P0 NANOSLEEP.SYNCS 0x989680 ;  /* 0x009896800000895d */ /* 0x004fea0003900000 */
[----:B------:R-:W2:Y:S02]  /*6b90*/  @!P0 SYNCS.PHASECHK.TRANS64 P0, [R0+URZ], R3 ;  /* 0x00000003000085a7 */ /* 0x000ea400080010ff */
[----:B--2---:R-:W-:Y:S05]  /*6ba0*/  @!P0 BRA `(.L_x_121) ;  /* 0xfffffffc00f08947 */ /* 0x004fea000383ffff */
[----:B------:R-:W-:Y:S05]  /*6bb0*/  BRA `(.L_x_122) ;  /* 0xffffffb800e87947 */ /* 0x000fea000383ffff */
.L_x_44:
[----:B----4-:R-:W-:-:S07]  /*6bc0*/  MOV R0, UR5 ;  /* 0x0000000500007c02 */ /* 0x010fce0008000f00 */
.L_x_123:
[----:B-1----:R1:W2:Y:S02]  /*6bd0*/  SYNCS.PHASECHK.TRANS64.TRYWAIT P0, [R0+URZ], R3 ;  /* 0x00000003000075a7 */ /* 0x0022a400080011ff */
[----:B--2---:R-:W-:Y:S05]  /*6be0*/  @!P0 NANOSLEEP.SYNCS 0x989680 ;  /* 0x009896800000895d */ /* 0x004fea0003900000 */
[----:B------:R-:W2:Y:S02]  /*6bf0*/  @!P0 SYNCS.PHASECHK.TRANS64 P0, [R0+URZ], R3 ;  /* 0x00000003000085a7 */ /* 0x000ea400080010ff */
[----:B--2---:R-:W-:Y:S05]  /*6c00*/  @!P0 BRA `(.L_x_123) ;  /* 0xfffffffc00f08947 */ /* 0x004fea000383ffff */
[----:B------:R-:W-:Y:S05]  /*6c10*/  BRA `(.L_x_124) ;  /* 0xffffffb800f47947 */ /* 0x000fea000383ffff */
.L_x_45:
[----:B----4-:R-:W-:-:S07]  /*6c20*/  MOV R0, UR5 ;  /* 0x0000000500007c02 */ /* 0x010fce0008000f00 */
.L_x_125:
[----:B-1----:R1:W2:Y:S02]  /*6c30*/  SYNCS.PHASECHK.TRANS64.TRYWAIT P0, [R0+URZ], R3 ;  /* 0x00000003000075a7 */ /* 0x0022a400080011ff */
[----:B--2---:R-:W-:Y:S05]  /*6c40*/  @!P0 NANOSLEEP.SYNCS 0x989680 ;  /* 0x009896800000895d */ /* 0x004fea0003900000 */
[----:B------:R-:W2:Y:S02]  /*6c50*/  @!P0 SYNCS.PHASECHK.TRANS64 P0, [R0+URZ], R3 ;  /* 0x00000003000085a7 */ /* 0x000ea400080010ff */
[----:B--2---:R-:W-:Y:S05]  /*6c60*/  @!P0 BRA `(.L_x_125) ;  /* 0xfffffffc00f08947 */ /* 0x004fea000383ffff */
[----:B------:R-:W-:Y:S05]  /*6c70*/  BRA `(.L_x_126) ;  /* 0xffffffbc00007947 */ /* 0x000fea000383ffff */
.L_x_46:
[----:B----4-:R-:W-:-:S07]  /*6c80*/  MOV R0, UR5 ;  /* 0x0000000500007c02 */ /* 0x010fce0008000f00 */
.L_x_127:
[----:B-1----:R1:W2:Y:S02]  /*6c90*/  SYNCS.PHASECHK.TRANS64.TRYWAIT P0, [R0+URZ], R3 ;  /* 0x00000003000075a7 */ /* 0x0022a400080011ff */
[----:B--2---:R-:W-:Y:S05]  /*6ca0*/  @!P0 NANOSLEEP.SYNCS 0x989680 ;  /* 0x009896800000895d */ /* 0x004fea0003900000 */
[----:B------:R-:W2:Y:S02]  /*6cb0*/  @!P0 SYNCS.PHASECHK.TRANS64 P0, [R0+URZ], R3 ;  /* 0x00000003000085a7 */ /* 0x000ea400080010ff */
[----:B--2---:R-:W-:Y:S05]  /*6cc0*/  @!P0 BRA `(.L_x_127) ;  /* 0xfffffffc00f08947 */ /* 0x004fea000383ffff */
[----:B------:R-:W-:Y:S05]  /*6cd0*/  BRA `(.L_x_128) ;  /* 0xffffffbc000c7947 */ /* 0x000fea000383ffff */
.L_x_47:
[----:B----4-:R-:W-:-:S07]  /*6ce0*/  MOV R0, UR5 ;  /* 0x0000000500007c02 */ /* 0x010fce0008000f00 */
.L_x_129:
[----:B-1----:R1:W2:Y:S02]  /*6cf0*/  SYNCS.PHASECHK.TRANS64.TRYWAIT P0, [R0+URZ], R3 ;  /* 0x00000003000075a7 */ /* 0x0022a400080011ff */
[----:B--2---:R-:W-:Y:S05]  /*6d00*/  @!P0 NANOSLEEP.SYNCS 0x989680 ;  /* 0x009896800000895d */ /* 0x004fea0003900000 */
[----:B------:R-:W2:Y:S02]  /*6d10*/  @!P0 SYNCS.PHASECHK.TRANS64 P0, [R0+URZ], R3 ;  /* 0x00000003000085a7 */ /* 0x000ea400080010ff */
[----:B--2---:R-:W-:Y:S05]  /*6d20*/  @!P0 BRA `(.L_x_129) ;  /* 0xfffffffc00f08947 */ /* 0x004fea000383ffff */
[----:B------:R-:W-:Y:S05]  /*6d30*/  BRA `(.L_x_130) ;  /* 0xffffffbc00187947 */ /* 0x000fea000383ffff */
.L_x_48:
[----:B----4-:R-:W-:-:S07]  /*6d40*/  MOV R0, UR5 ;  /* 0x0000000500007c02 */ /* 0x010fce0008000f00 */
.L_x_131:
[----:B-1----:R1:W2:Y:S02]  /*6d50*/  SYNCS.PHASECHK.TRANS64.TRYWAIT P0, [R0+URZ], R3 ;  /* 0x00000003000075a7 */ /* 0x0022a400080011ff */
[----:B--2---:R-:W-:Y:S05]  /*6d60*/  @!P0 NANOSLEEP.SYNCS 0x989680 ;  /* 0x009896800000895d */ /* 0x004fea0003900000 */
[----:B------:R-:W2:Y:S02]  /*6d70*/  @!P0 SYNCS.PHASECHK.TRANS64 P0, [R0+URZ], R3 ;  /* 0x00000003000085a7 */ /* 0x000ea400080010ff */
[----:B--2---:R-:W-:Y:S05]  /*6d80*/  @!P0 BRA `(.L_x_131) ;  /* 0xfffffffc00f08947 */ /* 0x004fea000383ffff */
[----:B------:R-:W-:Y:S05]  /*6d90*/  BRA `(.L_x_132) ;  /* 0xffffffbc00247947 */ /* 0x000fea000383ffff */
.L_x_51:
[----:B-1----:R1:W2:Y:S02]  /*6da0*/  SYNCS.PHASECHK.TRANS64.TRYWAIT P0, [R0+URZ+0x150], R5 ;  /* 0x00015005000075a7 */ /* 0x0022a400080011ff */
[----:B--2---:R-:W-:Y:S05]  /*6db0*/  @!P0 NANOSLEEP.SYNCS 0x989680 ;  /* 0x009896800000895d */ /* 0x004fea0003900000 */
[----:B------:R-:W2:Y:S02]  /*6dc0*/  @!P0 SYNCS.PHASECHK.TRANS64 P0, [R0+URZ+0x150], R5 ;  /* 0x00015005000085a7 */ /* 0x000ea400080010ff */
[----:B--2---:R-:W-:Y:S05]  /*6dd0*/  @!P0 BRA `(.L_x_51) ;  /* 0xfffffffc00f08947 */ /* 0x004fea000383ffff */
[----:B------:R-:W-:Y:S05]  /*6de0*/  BRA `(.L_x_133) ;  /* 0xffffffbc00807947 */ /* 0x000fea000383ffff */
.L_x_52:
[----:B------:R-:W-:-:S07]  /*6df0*/  MOV R0, UR5 ;  /* 0x0000000500007c02 */ /* 0x000fce0008000f00 */
.L_x_134:
[----:B-1----:R1:W2:Y:S02]  /*6e00*/  SYNCS.PHASECHK.TRANS64.TRYWAIT P0, [R0+URZ+0x100], R5 ;  /* 0x00010005000075a7 */ /* 0x0022a400080011ff */
[----:B--2---:R-:W-:Y:S05]  /*6e10*/  @!P0 NANOSLEEP.SYNCS 0x989680 ;  /* 0x009896800000895d */ /* 0x004fea0003900000 */
[----:B------:R-:W2:Y:S02]  /*6e20*/  @!P0 SYNCS.PHASECHK.TRANS64 P0, [R0+URZ+0x100], R5 ;  /* 0x00010005000085a7 */ /* 0x000ea400080010ff */
[----:B--2---:R-:W-:Y:S05]  /*6e30*/  @!P0 BRA `(.L_x_134) ;  /* 0xfffffffc00f08947 */ /* 0x004fea000383ffff */
[----:B------:R-:W-:Y:S05]  /*6e40*/  BRA `(.L_x_135) ;  /* 0xffffffbc00907947 */ /* 0x000fea000383ffff */
.L_x_53:
[----:B-1----:R1:W2:Y:S02]  /*6e50*/  SYNCS.PHASECHK.TRANS64.TRYWAIT P1, [R0+URZ+0xf0], R5 ;  /* 0x0000f005000075a7 */ /* 0x0022a400080211ff */
[----:B--2---:R-:W-:Y:S05]  /*6e60*/  @!P1 NANOSLEEP.SYNCS 0x989680 ;  /* 0x009896800000995d */ /* 0x004fea0003900000 */
[----:B------:R-:W2:Y:S02]  /*6e70*/  @!P1 SYNCS.PHASECHK.TRANS64 P1, [R0+URZ+0xf0], R5 ;  /* 0x0000f005000095a7 */ /* 0x000ea400080210ff */
[----:B--2---:R-:W-:Y:S05]  /*6e80*/  @!P1 BRA `(.L_x_53) ;  /* 0xfffffffc00f09947 */ /* 0x004fea000383ffff */
[----:B------:R-:W-:Y:S05]  /*6e90*/  BRA `(.L_x_136) ;  /* 0xffffffbc00c07947 */ /* 0x000fea000383ffff */
.L_x_56:
[----:B------:R-:W-:-:S07]  /*6ea0*/  MOV R0, UR5 ;  /* 0x0000000500007c02 */ /* 0x000fce0008000f00 */
.L_x_137:
[----:B-1----:R1:W2:Y:S02]  /*6eb0*/  SYNCS.PHASECHK.TRANS64.TRYWAIT P0, [R0+URZ+0x100], R3 ;  /* 0x00010003000075a7 */ /* 0x0022a400080011ff */
[----:B--2---:R-:W-:Y:S05]  /*6ec0*/  @!P0 NANOSLEEP.SYNCS 0x989680 ;  /* 0x009896800000895d */ /* 0x004fea0003900000 */
[----:B------:R-:W2:Y:S02]  /*6ed0*/  @!P0 SYNCS.PHASECHK.TRANS64 P0, [R0+URZ+0x100], R3 ;  /* 0x00010003000085a7 */ /* 0x000ea400080010ff */
[----:B--2---:R-:W-:Y:S05]  /*6ee0*/  @!P0 BRA `(.L_x_137) ;  /* 0xfffffffc00f08947 */ /* 0x004fea000383ffff */
[----:B------:R-:W-:Y:S05]  /*6ef0*/  BRA `(.L_x_55) ;  /* 0xffffffc000147947 */ /* 0x000fea000383ffff */
.L_x_63:
[----:B-1----:R1:W2:Y:S02]  /*6f00*/  SYNCS.PHASECHK.TRANS64.TRYWAIT P1, [R0+URZ+0xf0], R5 ;  /* 0x0000f005000075a7 */ /* 0x0022a400080211ff */
[----:B--2---:R-:W-:Y:S05]  /*6f10*/  @!P1 NANOSLEEP.SYNCS 0x989680 ;  /* 0x009896800000995d */ /* 0x004fea0003900000 */
[----:B------:R-:W2:Y:S02]  /*6f20*/  @!P1 SYNCS.PHASECHK.TRANS64 P1, [R0+URZ+0xf0], R5 ;  /* 0x0000f005000095a7 */ /* 0x000ea400080210ff */
[----:B--2---:R-:W-:Y:S05]  /*6f30*/  @!P1 BRA `(.L_x_63) ;  /* 0xfffffffc00f09947 */ /* 0x004fea000383ffff */
[----:B------:R-:W-:Y:S05]  /*6f40*/  BRA `(.L_x_138) ;  /* 0xffffffc400847947 */ /* 0x000fea000383ffff */
.L_x_64:
[----:B------:R-:W-:-:S07]  /*6f50*/  MOV R3, UR7 ;  /* 0x0000000700037c02 */ /* 0x000fce0008000f00 */
.L_x_139:
[----:B-1----:R1:W2:Y:S02]  /*6f60*/  SYNCS.PHASECHK.TRANS64.TRYWAIT P0, [R3+URZ+0x130], R0 ;  /* 0x00013000030075a7 */ /* 0x0022a400080011ff */
[----:B--2---:R-:W-:Y:S05]  /*6f70*/  @!P0 NANOSLEEP.SYNCS 0x989680 ;  /* 0x009896800000895d */ /* 0x004fea0003900000 */
[----:B------:R-:W2:Y:S02]  /*6f80*/  @!P0 SYNCS.PHASECHK.TRANS64 P0, [R3+URZ+0x130], R0 ;  /* 0x00013000030085a7 */ /* 0x000ea400080010ff */
[----:B--2---:R-:W-:Y:S05]  /*6f90*/  @!P0 BRA `(.L_x_139) ;  /* 0xfffffffc00f08947 */ /* 0x004fea000383ffff */
[----:B------:R-:W-:Y:S05]  /*6fa0*/  BRA `(.L_x_140) ;  /* 0xffffffc400d47947 */ /* 0x000fea000383ffff */
.L_x_67:
[----:B------:R-:W-:Y:S07]  /*6fb0*/  MOV R0, UR6 ;  /* 0x0000000600007c02 */ /* 0x000fee0008000f00 */
.L_x_141:
[----:B-1----:R1:W2:Y:S02]  /*6fc0*/  SYNCS.PHASECHK.TRANS64.TRYWAIT P0, [R0+URZ], R3 ;  /* 0x00000003000075a7 */ /* 0x0022a400080011ff */
[----:B--2---:R-:W-:Y:S05]  /*6fd0*/  @!P0 NANOSLEEP.SYNCS 0x989680 ;  /* 0x009896800000895d */ /* 0x004fea0003900000 */
[----:B------:R-:W2:Y:S02]  /*6fe0*/  @!P0 SYNCS.PHASECHK.TRANS64 P0, [R0+URZ], R3 ;  /* 0x00000003000085a7 */ /* 0x000ea400080010ff */
[----:B--2---:R-:W-:Y:S05]  /*6ff0*/  @!P0 BRA `(.L_x_141) ;  /* 0xfffffffc00f08947 */ /* 0x004fea000383ffff */
[----:B------:R-:W-:Y:S05]  /*7000*/  BRA `(.L_x_66) ;  /* 0xffffffc400f07947 */ /* 0x000fea000383ffff */
.L_x_70:
[----:B------:R-:W-:-:S07]  /*7010*/  MOV R0, UR6 ;  /* 0x0000000600007c02 */ /* 0x000fce0008000f00 */
.L_x_142:
[----:B--2---:R2:W4:Y:S02]  /*7020*/  SYNCS.PHASECHK.TRANS64.TRYWAIT P0, [R0+URZ], R3 ;  /* 0x00000003000075a7 */ /* 0x00452400080011ff */
[----:B----4-:R-:W-:Y:S05]  /*7030*/  @!P0 NANOSLEEP.SYNCS 0x989680 ;  /* 0x009896800000895d */ /* 0x010fea0003900000 */
[----:B------:R-:W4:Y:S02]  /*7040*/  @!P0 SYNCS.PHASECHK.TRANS64 P0, [R0+URZ], R3 ;  /* 0x00000003000085a7 */ /* 0x000f2400080010ff */
[----:B----4-:R-:W-:Y:S05]  /*7050*/  @!P0 BRA `(.L_x_142) ;  /* 0xfffffffc00f08947 */ /* 0x010fea000383ffff */
[----:B------:R-:W-:Y:S05]  /*7060*/  BRA `(.L_x_143) ;  /* 0xffffffc800cc7947 */ /* 0x000fea000383ffff */
.L_x_71:
[----:B------:R-:W-:-:S07]  /*7070*/  MOV R0, UR6 ;  /* 0x0000000600007c02 */ /* 0x000fce0008000f00 */
.L_x_144:
[----:B-1----:R1:W2:Y:S02]  /*7080*/  SYNCS.PHASECHK.TRANS64.TRYWAIT P0, [R0+URZ], R3 ;  /* 0x00000003000075a7 */ /* 0x0022a400080011ff */
[----:B--2---:R-:W-:Y:S05]  /*7090*/  @!P0 NANOSLEEP.SYNCS 0x989680 ;  /* 0x009896800000895d */ /* 0x004fea0003900000 */
[----:B------:R-:W2:Y:S02]  /*70a0*/  @!P0 SYNCS.PHASECHK.TRANS64 P0, [R0+URZ], R3 ;  /* 0x00000003000085a7 */ /* 0x000ea400080010ff */
[----:B--2---:R-:W-:Y:S05]  /*70b0*/  @!P0 BRA `(.L_x_144) ;  /* 0xfffffffc00f08947 */ /* 0x004fea000383ffff */
[----:B------:R-:W-:Y:S05]  /*70c0*/  BRA `(.L_x_145) ;  /* 0xffffffc800d87947 */ /* 0x000fea000383ffff */
.L_x_72:
[----:B------:R-:W-:-:S07]  /*70d0*/  MOV R0, UR6 ;  /* 0x0000000600007c02 */ /* 0x000fce0008000f00 */
.L_x_146:
[----:B-1----:R1:W2:Y:S02]  /*70e0*/  SYNCS.PHASECHK.TRANS64.TRYWAIT P0, [R0+URZ], R3 ;  /* 0x00000003000075a7 */ /* 0x0022a400080011ff */
[----:B--2---:R-:W-:Y:S05]  /*70f0*/  @!P0 NANOSLEEP.SYNCS 0x989680 ;  /* 0x009896800000895d */ /* 0x004fea0003900000 */
[----:B------:R-:W2:Y:S02]  /*7100*/  @!P0 SYNCS.PHASECHK.TRANS64 P0, [R0+URZ], R3 ;  /* 0x00000003000085a7 */ /* 0x000ea400080010ff */
[----:B--2---:R-:W-:Y:S05]  /*7110*/  @!P0 BRA `(.L_x_146) ;  /* 0xfffffffc00f08947 */ /* 0x004fea000383ffff */
[----:B------:R-:W-:Y:S05]  /*7120*/  BRA `(.L_x_147) ;  /* 0xffffffc800e47947 */ /* 0x000fea000383ffff */
.L_x_73:
[----:B------:R-:W-:-:S07]  /*7130*/  MOV R0, UR7 ;  /* 0x0000000700007c02 */ /* 0x000fce0008000f00 */
.L_x_148:
[----:B-1----:R1:W2:Y:S02]  /*7140*/  SYNCS.PHASECHK.TRANS64.TRYWAIT P0, [R0+URZ], R3 ;  /* 0x00000003000075a7 */ /* 0x0022a400080011ff */
[----:B--2---:R-:W-:Y:S05]  /*7150*/  @!P0 NANOSLEEP.SYNCS 0x989680 ;  /* 0x009896800000895d */ /* 0x004fea0003900000 */
[----:B------:R-:W2:Y:S02]  /*7160*/  @!P0 SYNCS.PHASECHK.TRANS64 P0, [R0+URZ], R3 ;  /* 0x00000003000085a7 */ /* 0x000ea400080010ff */
[----:B--2---:R-:W-:Y:S05]  /*7170*/  @!P0 BRA `(.L_x_148) ;  /* 0xfffffffc00f08947 */ /* 0x004fea000383ffff */
[----:B------:R-:W-:Y:S05]  /*7180*/  BRA `(.L_x_149) ;  /* 0xffffffc800f07947 */ /* 0x000fea000383ffff */
.L_x_78:
[----:B---3--:R3:W1:Y:S02]  /*7190*/  SYNCS.PHASECHK.TRANS64.TRYWAIT P0, [R0+URZ+0xf0], R3 ;  /* 0x0000f003000075a7 */ /* 0x00866400080011ff */
[----:B-1----:R-:W-:Y:S05]  /*71a0*/  @!P0 NANOSLEEP.SYNCS 0x989680 ;  /* 0x009896800000895d */ /* 0x002fea0003900000 */
[----:B------:R-:W1:Y:S02]  /*71b0*/  @!P0 SYNCS.PHASECHK.TRANS64 P0, [R0+URZ+0xf0], R3 ;  /* 0x0000f003000085a7 */ /* 0x000e6400080010ff */
[----:B-1----:R-:W-:Y:S05]  /*71c0*/  @!P0 BRA `(.L_x_78) ;  /* 0xfffffffc00f08947 */ /* 0x002fea000383ffff */
[----:B------:R-:W-:Y:S05]  /*71d0*/  BRA `(.L_x_150) ;  /* 0xffffffcc00ec7947 */ /* 0x000fea000383ffff */
.L_x_81:
[----:B------:R-:W-:Y:S07]  /*71e0*/  MOV R0, UR6 ;  /* 0x0000000600007c02 */ /* 0x000fee0008000f00 */
.L_x_151:
[----:B-1----:R1:W3:Y:S02]  /*71f0*/  SYNCS.PHASECHK.TRANS64.TRYWAIT P0, [R0+URZ+0xe8], R3 ;  /* 0x0000e803000075a7 */ /* 0x0022e400080011ff */
[----:B---3--:R-:W-:Y:S05]  /*7200*/  @!P0 NANOSLEEP.SYNCS 0x989680 ;  /* 0x009896800000895d */ /* 0x008fea0003900000 */
[----:B------:R-:W3:Y:S02]  /*7210*/  @!P0 SYNCS.PHASECHK.TRANS64 P0, [R0+URZ+0xe8], R3 ;  /* 0x0000e803000085a7 */ /* 0x000ee400080010ff */
[----:B---3--:R-:W-:Y:S05]  /*7220*/  @!P0 BRA `(.L_x_151) ;  /* 0xfffffffc00f08947 */ /* 0x008fea000383ffff */
[----:B------:R-:W-:Y:S05]  /*7230*/  BRA `(.L_x_80) ;  /* 0xffffffd000d87947 */ /* 0x000fea000383ffff */
.L_x_84:
[----:B------:R-:W-:Y:S07]  /*7240*/  MOV R3, UR6 ;  /* 0x0000000600037c02 */ /* 0x000fee0008000f00 */
.L_x_152:
[----:B-1----:R1:W2:Y:S02]  /*7250*/  SYNCS.PHASECHK.TRANS64.TRYWAIT P2, [R3+URZ+0xd8], R26 ;  /* 0x0000d81a030075a7 */ /* 0x0022a400080411ff */
[----:B--2---:R-:W-:Y:S05]  /*7260*/  @!P2 NANOSLEEP.SYNCS 0x989680 ;  /* 0x009896800000a95d */ /* 0x004fea0003900000 */
[----:B------:R-:W2:Y:S02]  /*7270*/  @!P2 SYNCS.PHASECHK.TRANS64 P2, [R3+URZ+0xd8], R26 ;  /* 0x0000d81a0300a5a7 */ /* 0x000ea400080410ff */
[----:B--2---:R-:W-:Y:S05]  /*7280*/  @!P2 BRA `(.L_x_152) ;  /* 0xfffffffc00f0a947 */ /* 0x004fea000383ffff */
[----:B------:R-:W-:Y:S05]  /*7290*/  BRA `(.L_x_153) ;  /* 0xffffffd4006c7947 */ /* 0x000fea000383ffff */
.L_x_87:
[----:B--2---:R2:W4:Y:S02]  /*72a0*/  SYNCS.PHASECHK.TRANS64.TRYWAIT P0, [R0+URZ+0xf0], R3 ;  /* 0x0000f003000075a7 */ /* 0x00452400080011ff */
[----:B----4-:R-:W-:Y:S05]  /*72b0*/  @!P0 NANOSLEEP.SYNCS 0x989680 ;  /* 0x009896800000895d */ /* 0x010fea0003900000 */
[----:B------:R-:W4:Y:S02]  /*72c0*/  @!P0 SYNCS.PHASECHK.TRANS64 P0, [R0+URZ+0xf0], R3 ;  /* 0x0000f003000085a7 */ /* 0x000f2400080010ff */
[----:B----4-:R-:W-:Y:S05]  /*72d0*/  @!P0 BRA `(.L_x_87) ;  /* 0xfffffffc00f08947 */ /* 0x010fea000383ffff */
[----:B------:R-:W-:Y:S05]  /*72e0*/  BRA `(.L_x_154) ;  /* 0xffffffd800c87947 */ /* 0x000fea000383ffff */
.L_x_98:
[----:B-1----:R-:W-:Y:S04]  /*72f0*/  MOV R0, UR43 ;  /* 0x0000002b00007c02 */ /* 0x002fe80008000f00 */
[----:B------:R1:W2:Y:S03]  /*7300*/  SYNCS.PHASECHK.TRANS64.TRYWAIT P1, [R0+URZ+0xd0], R3 ;  /* 0x0000d003000075a7 */ /* 0x0002a600080211ff */
[----:B--2---:R-:W-:Y:S05]  /*7310*/  @!P1 NANOSLEEP.SYNCS 0x989680 ;  /* 0x009896800000995d */ /* 0x004fea0003900000 */
[----:B------:R-:W2:Y:S02]  /*7320*/  @!P1 SYNCS.PHASECHK.TRANS64 P1, [R0+URZ+0xd0], R3 ;  /* 0x0000d003000095a7 */ /* 0x000ea400080210ff */
[----:B--2---:R-:W-:Y:S05]  /*7330*/  @!P1 BRA `(.L_x_98) ;  /* 0xfffffffc00ec9947 */ /* 0x004fea000383ffff */
[----:B------:R-:W-:Y:S05]  /*7340*/  BRA `(.L_x_97) ;  /* 0xffffffe400bc7947 */ /* 0x000fea000383ffff */
.L_x_100:
[----:B-1----:R1:W4:Y:S02]  /*7350*/  SYNCS.PHASECHK.TRANS64.TRYWAIT P1, [R92+URZ+0x110], R7 ;  /* 0x000110075c0075a7 */ /* 0x00232400080211ff */
[----:B----4-:R-:W-:Y:S05]  /*7360*/  @!P1 NANOSLEEP.SYNCS 0x989680 ;  /* 0x009896800000995d */ /* 0x010fea0003900000 */
[----:B------:R-:W4:Y:S02]  /*7370*/  @!P1 SYNCS.PHASECHK.TRANS64 P1, [R92+URZ+0x110], R7 ;  /* 0x000110075c0095a7 */ /* 0x000f2400080210ff */
[----:B----4-:R-:W-:Y:S05]  /*7380*/  @!P1 BRA `(.L_x_100) ;  /* 0xfffffffc00f09947 */ /* 0x010fea000383ffff */
[----:B------:R-:W-:Y:S05]  /*7390*/  BRA `(.L_x_99) ;  /* 0xffffffe400f87947 */ /* 0x000fea000383ffff */
        .weak           $__internal_0_$__cuda_sm10x_tcgen05_guardrail_trap_col_being_dealloced_not_returned_by_alloc
        .type           $__internal_0_$__cuda_sm10x_tcgen05_guardrail_trap_col_being_dealloced_not_returned_by_alloc,@function
        .size           $__internal_0_$__cuda_sm10x_tcgen05_guardrail_trap_col_being_dealloced_not_returned_by_alloc,($__internal_1_$__cuda_sm10x_tcgen05_guardrail_trap_phase_invalid_during_alloc - $__internal_0_$__cuda_sm10x_tcgen05_guardrail_trap_col_being_dealloced_not_returned_by_alloc)
$__internal_0_$__cuda_sm10x_tcgen05_guardrail_trap_col_being_dealloced_not_returned_by_alloc:
[----:B------:R-:W-:Y:S05]  /*73a0*/  BPT.TRAP 0x1 ;  /* 0x000000040000795c */ /* 0x000fea0000300000 */
[----:B------:R-:W-:-:S04]  /*73b0*/  HFMA2 R3, -RZ, RZ, 0, 0 ;  /* 0x00000000ff037431 */ /* 0x000fc800000001ff */
[----:B------:R-:W-:Y:S05]  /*73c0*/  RET.REL.NODEC R2 `(_ZN7cutlass13device_kernelINS_4gemm6kernel13GemmUniversalIN4cute5tupleIJiiiiEEENS1_10collective13CollectiveMmaINS1_35MainloopSm100TmaUmmaWarpSpecializedILi13ELi2ELi4ENS5_IJNS4_1CILi1EEESB_SB_EEEEENS5_IJNSA_ILi64EEESE_NSA_ILi128EEEEEENS_12float_e4m3_tENS5_IJlSB_lEEESH_SI_NS4_8TiledMMAINS4_8MMA_AtomIJNS4_10MMA_TraitsINS4_19SM100_MMA_F8F6F4_SSEJSH_SH_fSE_SE_NS4_17integral_constantINS4_4UMMA5MajorELSP_0EEESQ_NSN_INSO_7ScaleInELSR_0EEESS_EEEEEENS4_6LayoutISC_NS5_IJNSA_ILi0EEESW_SW_EEEEENS5_IJNS4_10UnderscoreESZ_SZ_EEEEENS4_13SM90_TMA_LOADENS4_14ComposedLayoutINS4_7SwizzleILi3ELi4ELi3EEENS4_18smem_ptr_flag_bitsILi8EEENSV_INS5_IJNSA_ILi8EEESF_EEENS5_IJSF_SB_EEEEEEEvNS4_8identityES12_S1C_vS1D_EENS_8epilogue10collective18CollectiveEpilogueINS1F_23Sm100TmaWarpSpecializedILi1ELi1ELi32ELb0ELb0EEEJSG_NS5_IJNSV_ISE_SB_EES1K_EEESH_SI_SH_SI_NS1F_6fusion15FusionCallbacksIS1J_NS1M_17LinearCombinationISH_fSH_fLNS_15FloatRoundStyleE2EEESG_S1L_JEEENS4_5SM1004TMEM4LOAD26SM100_TMEM_LOAD_16dp32b32xES12_NS13_INS14_ILi2ELi4ELi3EEES17_NSV_INS5_IJS18_SE_EEENS5_IJSE_SB_EEEEEEENS4_39AutoVectorizingCopyWithAssumedAlignmentILi128EEENS4_14SM90_TMA_STOREES20_S22_S22_EEEvvEEEEvNT_6ParamsE) ;  /* 0xffffff8c020c7950 */ /* 0x000fea0003c3ffff */
        .weak           $__internal_1_$__cuda_sm10x_tcgen05_guardrail_trap_phase_invalid_during_alloc
        .type           $__internal_1_$__cuda_sm10x_tcgen05_guardrail_trap_phase_invalid_during_alloc,@function
        .size           $__internal_1_$__cuda_sm10x_tcgen05_guardrail_trap_phase_invalid_during_alloc,($__internal_2_$__cuda_sm10x_tcgen05_guardrail_trap_unallocated_columns_being_dealloced - $__internal_1_$__cuda_sm10x_tcgen05_guardrail_trap_phase_invalid_during_alloc)
$__internal_1_$__cuda_sm10x_tcgen05_guardrail_trap_phase_invalid_during_alloc:
[----:B------:R-:W-:Y:S05]  /*73d0*/  BPT.TRAP 0x1 ;  /* 0x000000040000795c */ /* 0x000fea0000300000 */
[----:B------:R-:W-:-:S04]  /*73e0*/  MOV R3, 0x0 ;  /* 0x0000000000037802 */ /* 0x000fc80000000f00 */
[----:B------:R-:W-:Y:S05]  /*73f0*/  RET.REL.NODEC R2 `(_ZN7cutlass13device_kernelINS_4gemm6kernel13GemmUniversalIN4cute5tupleIJiiiiEEENS1_10collective13CollectiveMmaINS1_35MainloopSm100TmaUmmaWarpSpecializedILi13ELi2ELi4ENS5_IJNS4_1CILi1EEESB_SB_EEEEENS5_IJNSA_ILi64EEESE_NSA_ILi128EEEEEENS_12float_e4m3_tENS5_IJlSB_lEEESH_SI_NS4_8TiledMMAINS4_8MMA_AtomIJNS4_10MMA_TraitsINS4_19SM100_MMA_F8F6F4_SSEJSH_SH_fSE_SE_NS4_17integral_constantINS4_4UMMA5MajorELSP_0EEESQ_NSN_INSO_7ScaleInELSR_0EEESS_EEEEEENS4_6LayoutISC_NS5_IJNSA_ILi0EEESW_SW_EEEEENS5_IJNS4_10UnderscoreESZ_SZ_EEEEENS4_13SM90_TMA_LOADENS4_14ComposedLayoutINS4_7SwizzleILi3ELi4ELi3EEENS4_18smem_ptr_flag_bitsILi8EEENSV_INS5_IJNSA_ILi8EEESF_EEENS5_IJSF_SB_EEEEEEEvNS4_8identityES12_S1C_vS1D_EENS_8epilogue10collective18CollectiveEpilogueINS1F_23Sm100TmaWarpSpecializedILi1ELi1ELi32ELb0ELb0EEEJSG_NS5_IJNSV_ISE_SB_EES1K_EEESH_SI_SH_SI_NS1F_6fusion15FusionCallbacksIS1J_NS1M_17LinearCombinationISH_fSH_fLNS_15FloatRoundStyleE2EEESG_S1L_JEEENS4_5SM1004TMEM4LOAD26SM100_TMEM_LOAD_16dp32b32xES12_NS13_INS14_ILi2ELi4ELi3EEES17_NSV_INS5_IJS18_SE_EEENS5_IJSE_SB_EEEEEEENS4_39AutoVectorizingCopyWithAssumedAlignmentILi128EEENS4_14SM90_TMA_STOREES20_S22_S22_EEEvvEEEEvNT_6ParamsE) ;  /* 0xffffff8c02007950 */ /* 0x000fea0003c3ffff */
        .weak           $__internal_2_$__cuda_sm10x_tcgen05_guardrail_trap_unallocated_columns_being_dealloced
        .type           $__internal_2_$__cuda_sm10x_tcgen05_guardrail_trap_unallocated_columns_being_dealloced,@function
        .size           $__internal_2_$__cuda_sm10x_tcgen05_guardrail_trap_unallocated_columns_being_dealloced,(.L_x_156 - $__internal_2_$__cuda_sm10x_tcgen05_guardrail_trap_unallocated_columns_being_dealloced)
$__internal_2_$__cuda_sm10x_tcgen05_guardrail_trap_unallocated_columns_being_dealloced:
[----:B------:R-:W-:Y:S05]  /*7400*/  BPT.TRAP 0x1 ;  /* 0x000000040000795c */ /* 0x000fea0000300000 */
[----:B------:R-:W-:-:S04]  /*7410*/  HFMA2 R3, -RZ, RZ, 0, 0 ;  /* 0x00000000ff037431 */ /* 0x000fc800000001ff */
[----:B------:R-:W-:Y:S05]  /*7420*/  RET.REL.NODEC R2 `(_ZN7cutlass13device_kernelINS_4gemm6kernel13GemmUniversalIN4cute5tupleIJiiiiEEENS1_10collective13CollectiveMmaINS1_35MainloopSm100TmaUmmaWarpSpecializedILi13ELi2ELi4ENS5_IJNS4_1CILi1EEESB_SB_EEEEENS5_IJNSA_ILi64EEESE_NSA_ILi128EEEEEENS_12float_e4m3_tENS5_IJlSB_lEEESH_SI_NS4_8TiledMMAINS4_8MMA_AtomIJNS4_10MMA_TraitsINS4_19SM100_MMA_F8F6F4_SSEJSH_SH_fSE_SE_NS4_17integral_constantINS4_4UMMA5MajorELSP_0EEESQ_NSN_INSO_7ScaleInELSR_0EEESS_EEEEEENS4_6LayoutISC_NS5_IJNSA_ILi0EEESW_SW_EEEEENS5_IJNS4_10UnderscoreESZ_SZ_EEEEENS4_13SM90_TMA_LOADENS4_14ComposedLayoutINS4_7SwizzleILi3ELi4ELi3EEENS4_18smem_ptr_flag_bitsILi8EEENSV_INS5_IJNSA_ILi8EEESF_EEENS5_IJSF_SB_EEEEEEEvNS4_8identityES12_S1C_vS1D_EENS_8epilogue10collective18CollectiveEpilogueINS1F_23Sm100TmaWarpSpecializedILi1ELi1ELi32ELb0ELb0EEEJSG_NS5_IJNSV_ISE_SB_EES1K_EEESH_SI_SH_SI_NS1F_6fusion15FusionCallbacksIS1J_NS1M_17LinearCombinationISH_fSH_fLNS_15FloatRoundStyleE2EEESG_S1L_JEEENS4_5SM1004TMEM4LOAD26SM100_TMEM_LOAD_16dp32b32xES12_NS13_INS14_ILi2ELi4ELi3EEES17_NSV_INS5_IJS18_SE_EEENS5_IJSE_SB_EEEEEEENS4_39AutoVectorizingCopyWithAssumedAlignmentILi128EEENS4_14SM90_TMA_STOREES20_S22_S22_EEEvvEEEEvNT_6ParamsE) ;  /* 0xffffff8802f47950 */ /* 0x000fea0003c3ffff */
.L_x_155:
[----:B------:R-:W-:-:S00]  /*7430*/  BRA `(.L_x_155) ;  /* 0xfffffffc00fc7947 */ /* 0x000fc0000383ffff */
[----:B------:R-:W-:-:S00]  /*7440*/  NOP ;  /* 0x0000000000007918 */ /* 0x000fc00000000000 */
        /* <DEDUP_REMOVED lines=11> */
.L_x_156:


//--------------------- .nv.global.init           --------------------------
	.section	.nv.global.init,"aw",@progbits
.nv.global.init:
	.type		$str$27,@object
	.size		$str$27,($str$28 - $str$27)
$str$27:
        /*0000*/ 	.byte	0x28, 0x61, 0x64, 0x64, 0x72, 0x65, 0x73, 0x73, 0x20, 0x26, 0x20, 0x6d, 0x61, 0x73, 0x6b, 0x29
        /*0010*/ 	.byte	0x20, 0x3d, 0x3d, 0x20, 0x30, 0x00
	.type		$str$28,@object
	.size		$str$28,($str$26 - $str$28)
$str$28:
        /*0016*/ 	.byte	0x2f, 0x74, 0x6d, 0x70, 0x2f, 0x63, 0x75, 0x74, 0x6c, 0x61, 0x73, 0x73, 0x5f, 0x73, 0x77, 0x65
        /*0026*/ 	.byte	0x65, 0x70, 0x5f, 0x73, 0x72, 0x63, 0x2f, 0x69, 0x6e, 0x63, 0x6c, 0x75, 0x64, 0x65, 0x2f, 0x63
        /*0036*/ 	.byte	0x75, 0x74, 0x65, 0x2f, 0x70, 0x6f, 0x69, 0x6e, 0x74, 0x65, 0x72, 0x5f, 0x66, 0x6c, 0x61, 0x67
        /*0046*/ 	.byte	0x67, 0x65, 0x64, 0x2e, 0x68, 0x70, 0x70, 0x00
	.type		$str$26,@object
	.size		$str$26,($str$25 - $str$26)
$str$26:
        /*004e*/ 	.byte	0x2f, 0x74, 0x6d, 0x70, 0x2f, 0x63, 0x75, 0x74, 0x6c, 0x61, 0x73, 0x73, 0x5f, 0x73, 0x77, 0x65
        /*005e*/ 	.byte	0x65, 0x70, 0x5f, 0x73, 0x72, 0x63, 0x2f, 0x69, 0x6e, 0x63, 0x6c, 0x75, 0x64, 0x65, 0x2f, 0x63
        /*006e*/ 	.byte	0x75, 0x74, 0x65, 0x2f, 0x61, 0x74, 0x6f, 0x6d, 0x2f, 0x63, 0x6f, 0x70, 0x79, 0x5f, 0x74, 0x72
        /*007e*/ 	.byte	0x61, 0x69, 0x74, 0x73, 0x5f, 0x73, 0x6d, 0x31, 0x30, 0x30, 0x2e, 0x68, 0x70, 0x70, 0x00
	.type		$str$25,@object
	.size		$str$25,(__unnamed_1 - $str$25)
$str$25:
        /*008d*/ 	.byte	0x28, 0x28, 0x75, 0x69, 0x6e, 0x74, 0x33, 0x32, 0x5f, 0x74, 0x28, 0x74, 0x68, 0x72, 0x65, 0x61
        /*009d*/ 	.byte	0x64, 0x49, 0x64, 0x78, 0x2e, 0x78, 0x29, 0x20, 0x2f, 0x20, 0x33, 0x32, 0x29, 0x20, 0x25, 0x20
        /*00ad*/ 	.byte	0x34, 0x29, 0x20, 0x3d, 0x3d, 0x20, 0x28, 0x28, 0x28, 0x74, 0x6d, 0x65, 0x6d, 0x5f, 0x61, 0x64
        /*00bd*/ 	.byte	0x64, 0x72, 0x20, 0x3e, 0x3e, 0x20, 0x31, 0x36, 0x29, 0x20, 0x2f, 0x20, 0x33, 0x32, 0x29, 0x20
        /*00cd*/ 	.byte	0x25, 0x20, 0x34, 0x29, 0x00
	.type		__unnamed_1,@object
	.size		__unnamed_1,(__unnamed_2 - __unnamed_1)
__unnamed_1:
        /*00d2*/ 	.byte	0x61, 0x75, 0x74, 0x6f, 0x20, 0x63, 0x75, 0x74, 0x65, 0x3a, 0x3a, 0x61, 0x73, 0x5f, 0x70, 0x6f
        /* <DEDUP_REMOVED lines=24> */
        /*0262*/ 	.byte	0x3c, 0x34, 0x30, 0x39, 0x36, 0x3e, 0x3e, 0x3e, 0x3e, 0x5d, 0x00
	.type		__unnamed_2,@object
	.size		__unnamed_2,(.L_2 - __unnamed_2)
__unnamed_2:
        /* <DEDUP_REMOVED lines=40> */
        /*04ed*/ 	.byte	0x74, 0x65, 0x3a, 0x3a, 0x43, 0x3c, 0x30, 0x3e, 0x3e, 0x3e, 0x3e, 0x5d, 0x00
.L_2:


//--------------------- .nv.shared._ZN7cutlass13device_kernelINS_4gemm6kernel13GemmUniversalIN4cute5tupleIJiiiiEEENS1_10collective13CollectiveMmaINS1_35MainloopSm100TmaUmmaWarpSpecializedILi13ELi2ELi4ENS5_IJNS4_1CILi1EEESB_SB_EEEEENS5_IJNSA_ILi64EEESE_NSA_ILi128EEEEEENS_12float_e4m3_tENS5_IJlSB_lEEESH_SI_NS4_8TiledMMAINS4_8MMA_AtomIJNS4_10MMA_TraitsINS4_19SM100_MMA_F8F6F4_SSEJSH_SH_fSE_SE_NS4_17integral_constantINS4_4UMMA5MajorELSP_0EEESQ_NSN_INSO_7ScaleInELSR_0EEESS_EEEEEENS4_6LayoutISC_NS5_IJNSA_ILi0EEESW_SW_EEEEENS5_IJNS4_10UnderscoreESZ_SZ_EEEEENS4_13SM90_TMA_LOADENS4_14ComposedLayoutINS4_7SwizzleILi3ELi4ELi3EEENS4_18smem_ptr_flag_bitsILi8EEENSV_INS5_IJNSA_ILi8EEESF_EEENS5_IJSF_SB_EEEEEEEvNS4_8identityES12_S1C_vS1D_EENS_8epilogue10collective18CollectiveEpilogueINS1F_23Sm100TmaWarpSpecializedILi1ELi1ELi32ELb0ELb0EEEJSG_NS5_IJNSV_ISE_SB_EES1K_EEESH_SI_SH_SI_NS1F_6fusion15FusionCallbacksIS1J_NS1M_17LinearCombinationISH_fSH_fLNS_15FloatRoundStyleE2EEESG_S1L_JEEENS4_5SM1004TMEM4LOAD26SM100_TMEM_LOAD_16dp32b32xES12_NS13_INS14_ILi2ELi4ELi3EEES17_NSV_INS5_IJS18_SE_EEENS5_IJSE_SB_EEEEEEENS4_39AutoVectorizingCopyWithAssumedAlignmentILi128EEENS4_14SM90_TMA_STOREES20_S22_S22_EEEvvEEEEvNT_6ParamsE --------------------------
	.section	.nv.shared._ZN7cutlass13device_kernelINS_4gemm6kernel13GemmUniversalIN4cute5tupleIJiiiiEEENS1_10collective13CollectiveMmaINS1_35MainloopSm100TmaUmmaWarpSpecializedILi13ELi2ELi4ENS5_IJNS4_1CILi1EEESB_SB_EEEEENS5_IJNSA_ILi64EEESE_NSA_ILi128EEEEEENS_12float_e4m3_tENS5_IJlSB_lEEESH_SI_NS4_8TiledMMAINS4_8MMA_AtomIJNS4_10MMA_TraitsINS4_19SM100_MMA_F8F6F4_SSEJSH_SH_fSE_SE_NS4_17integral_constantINS4_4UMMA5MajorELSP_0EEESQ_NSN_INSO_7ScaleInELSR_0EEESS_EEEEEENS4_6LayoutISC_NS5_IJNSA_ILi0EEESW_SW_EEEEENS5_IJNS4_10UnderscoreESZ_SZ_EEEEENS4_13SM90_TMA_LOADENS4_14ComposedLayoutINS4_7SwizzleILi3ELi4ELi3EEENS4_18smem_ptr_flag_bitsILi8EEENSV_INS5_IJNSA_ILi8EEESF_EEENS5_IJSF_SB_EEEEEEEvNS4_8identityES12_S1C_vS1D_EENS_8epilogue10collective18CollectiveEpilogueINS1F_23Sm100TmaWarpSpecializedILi1ELi1ELi32ELb0ELb0EEEJSG_NS5_IJNSV_ISE_SB_EES1K_EEESH_SI_SH_SI_NS1F_6fusion15FusionCallbacksIS1J_NS1M_17LinearCombinationISH_fSH_fLNS_15FloatRoundStyleE2EEESG_S1L_JEEENS4_5SM1004TMEM4LOAD26SM100_TMEM_LOAD_16dp32b32xES12_NS13_INS14_ILi2ELi4ELi3EEES17_NSV_INS5_IJS18_SE_EEENS5_IJSE_SB_EEEEEEENS4_39AutoVectorizingCopyWithAssumedAlignmentILi128EEENS4_14SM90_TMA_STOREES20_S22_S22_EEEvvEEEEvNT_6ParamsE,"aw",@nobits
	.sectionflags	@""
	.align	16
	.zero		1024


//--------------------- .nv.shared.reserved.0     --------------------------
	.section	.nv.shared.reserved.0,"aw",@nobits
	.weak		__nv_reservedSMEM_offset_0_alias
	.size		__nv_reservedSMEM_offset_0_alias, 0, 64
	.other		__nv_reservedSMEM_offset_0_alias,@"STO_CUDA_RESERVED_SHARED STV_DEFAULT"
__nv_reservedSMEM_offset_0_alias:
	.zero		0
.nv.shared.reserved.0:
	.zero		64
	.weak		__nv_reservedSMEM_tcgen05_partition
	.type		__nv_reservedSMEM_tcgen05_partition,@object
	.size		__nv_reservedSMEM_tcgen05_partition,(.L_0 - __nv_reservedSMEM_tcgen05_partition)
__nv_reservedSMEM_tcgen05_partition:
	.zero		32
.L_0:


//--------------------- .nv.global                --------------------------
	.section	.nv.global,"aw",@nobits
.nv.global:
	.type		_ZN40_INTERNAL_3947a6ef_4_k_cu_a924857a_274514cute1_E,@object
	.size		_ZN40_INTERNAL_3947a6ef_4_k_cu_a924857a_274514cute1_E,(_ZN40_INTERNAL_3947a6ef_4_k_cu_a924857a_274514cuda3std3__45__cpo6cbeginE - _ZN40_INTERNAL_3947a6ef_4_k_cu_a924857a_274514cute1_E)
_ZN40_INTERNAL_3947a6ef_4_k_cu_a924857a_274514cute1_E:
	.zero		1
	.type		_ZN40_INTERNAL_3947a6ef_4_k_cu_a924857a_274514cuda3std3__45__cpo6cbeginE,@object
	.size		_ZN40_INTERNAL_3947a6ef_4_k_cu_a924857a_274514cuda3std3__45__cpo6cbeginE,(_ZN40_INTERNAL_3947a6ef_4_k_cu_a924857a_274514cuda3std3__48in_placeE - _ZN40_INTERNAL_3947a6ef_4_k_cu_a924857a_274514cuda3std3__45__cpo6cbeginE)
_ZN40_INTERNAL_3947a6ef_4_k_cu_a924857a_274514cuda3std3__45__cpo6cbeginE:
	.zero		1
	.type		_ZN40_INTERNAL_3947a6ef_4_k_cu_a924857a_274514cuda3std3__48in_placeE,@object
	.size		_ZN40_INTERNAL_3947a6ef_4_k_cu_a924857a_274514cuda3std3__48in_placeE,(_ZN40_INTERNAL_3947a6ef_4_k_cu_a924857a_274514cuda3std6ranges3__45__cpo9iter_moveE - _ZN40_INTERNAL_3947a6ef_4_k_cu_a924857a_274514cuda3std3__48in_placeE)
_ZN40_INTERNAL_3947a6ef_4_k_cu_a924857a_274514cuda3std3__48in_placeE:
	.zero		1
	.type		_ZN40_INTERNAL_3947a6ef_4_k_cu_a924857a_274514cuda3std6ranges3__45__cpo9iter_moveE,@object
	.size		_ZN40_INTERNAL_3947a6ef_4_k_cu_a924857a_274514cuda3std6ranges3__45__cpo9iter_moveE,(_ZN40_INTERNAL_3947a6ef_4_k_cu_a924857a_274514cuda3std3__45__cpo5beginE - _ZN40_INTERNAL_3947a6ef_4_k_cu_a924857a_274514cuda3std6ranges3__45__cpo9iter_moveE)
_ZN40_INTERNAL_3947a6ef_4_k_cu_a924857a_274514cuda3std6ranges3__45__cpo9iter_moveE:
	.zero		1
	.type		_ZN40_INTERNAL_3947a6ef_4_k_cu_a924857a_274514cuda3std3__45__cpo5beginE,@object
	.size		_ZN40_INTERNAL_3947a6ef_4_k_cu_a924857a_274514cuda3std3__45__cpo5beginE,(_ZN40_INTERNAL_3947a6ef_4_k_cu_a924857a_274514cuda3std3__442_GLOBAL__N__3947a6ef_4_k_cu_a924857a_274516ignoreE - _ZN40_INTERNAL_3947a6ef_4_k_cu_a924857a_274514cuda3std3__45__cpo5beginE)
_ZN40_INTERNAL_3947a6ef_4_k_cu_a924857a_274514cuda3std3__45__cpo5beginE:
	.zero		1
	.type		_ZN40_INTERNAL_3947a6ef_4_k_cu_a924857a_274514cuda3std3__442_GLOBAL__N__3947a6ef_4_k_cu_a924857a_274516ignoreE,@object
	.size		_ZN40_INTERNAL_3947a6ef_4_k_cu_a924857a_274514cuda3std3__442_GLOBAL__N__3947a6ef_4_k_cu_a924857a_274516ignoreE,(_ZN40_INTERNAL_3947a6ef_4_k_cu_a924857a_274514cute7productE - _ZN40_INTERNAL_3947a6ef_4_k_cu_a924857a_274514cuda3std3__442_GLOBAL__N__3947a6ef_4_k_cu_a924857a_274516ignoreE)
_ZN40_INTERNAL_3947a6ef_4_k_cu_a924857a_274514cuda3std3__442_GLOBAL__N__3947a6ef_4_k_cu_a924857a_274516ignoreE:
	.zero		1
	.type		_ZN40_INTERNAL_3947a6ef_4_k_cu_a924857a_274514cute7productE,@object
	.size		_ZN40_INTERNAL_3947a6ef_4_k_cu_a924857a_274514cute7productE,(_ZN40_INTERNAL_3947a6ef_4_k_cu_a924857a_274514cuda3std3__45__cpo3endE - _ZN40_INTERNAL_3947a6ef_4_k_cu_a924857a_274514cute7productE)
_ZN40_INTERNAL_3947a6ef_4_k_cu_a924857a_274514cute7productE:
	.zero		1
	.type		_ZN40_INTERNAL_3947a6ef_4_k_cu_a924857a_274514cuda3std3__45__cpo3endE,@object
	.size		_ZN40_INTERNAL_3947a6ef_4_k_cu_a924857a_274514cuda3std3__45__cpo3endE,(_ZN40_INTERNAL_3947a6ef_4_k_cu_a924857a_274514cuda3std3__419piecewise_constructE - _ZN40_INTERNAL_3947a6ef_4_k_cu_a924857a_274514cuda3std3__45__cpo3endE)
_ZN40_INTERNAL_3947a6ef_4_k_cu_a924857a_274514cuda3std3__45__cpo3endE:
	.zero		1
	.type		_ZN40_INTERNAL_3947a6ef_4_k_cu_a924857a_274514cuda3std3__419piecewise_constructE,@object
	.size		_ZN40_INTERNAL_3947a6ef_4_k_cu_a924857a_274514cuda3std3__419piecewise_constructE,(_ZN40_INTERNAL_3947a6ef_4_k_cu_a924857a_274514cuda3std3__45__cpo4cendE - _ZN40_INTERNAL_3947a6ef_4_k_cu_a924857a_274514cuda3std3__419piecewise_constructE)
_ZN40_INTERNAL_3947a6ef_4_k_cu_a924857a_274514cuda3std3__419piecewise_constructE:
	.zero		1
	.type		_ZN40_INTERNAL_3947a6ef_4_k_cu_a924857a_274514cuda3std3__45__cpo4cendE,@object
	.size		_ZN40_INTERNAL_3947a6ef_4_k_cu_a924857a_274514cuda3std3__45__cpo4cendE,(_ZN40_INTERNAL_3947a6ef_4_k_cu_a924857a_274514cuda3std6ranges3__45__cpo4swapE - _ZN40_INTERNAL_3947a6ef_4_k_cu_a924857a_274514cuda3std3__45__cpo4cendE)
_ZN40_INTERNAL_3947a6ef_4_k_cu_a924857a_274514cuda3std3__45__cpo4cendE:
	.zero		1
	.type		_ZN40_INTERNAL_3947a6ef_4_k_cu_a924857a_274514cuda3std6ranges3__45__cpo4swapE,@object
	.size		_ZN40_INTERNAL_3947a6ef_4_k_cu_a924857a_274514cuda3std6ranges3__45__cpo4swapE,(.L_10 - _ZN40_INTERNAL_3947a6ef_4_k_cu_a924857a_274514cuda3std6ranges3__45__cpo4swapE)
_ZN40_INTERNAL_3947a6ef_4_k_cu_a924857a_274514cuda3std6ranges3__45__cpo4swapE:
	.zero		1
.L_10:


//--------------------- .nv.constant0._ZN7cutlass13device_kernelINS_4gemm6kernel13GemmUniversalIN4cute5tupleIJiiiiEEENS1_10collective13CollectiveMmaINS1_35MainloopSm100TmaUmmaWarpSpecializedILi13ELi2ELi4ENS5_IJNS4_1CILi1EEESB_SB_EEEEENS5_IJNSA_ILi64EEESE_NSA_ILi128EEEEEENS_12float_e4m3_tENS5_IJlSB_lEEESH_SI_NS4_8TiledMMAINS4_8MMA_AtomIJNS4_10MMA_TraitsINS4_19SM100_MMA_F8F6F4_SSEJSH_SH_fSE_SE_NS4_17integral_constantINS4_4UMMA5MajorELSP_0EEESQ_NSN_INSO_7ScaleInELSR_0EEESS_EEEEEENS4_6LayoutISC_NS5_IJNSA_ILi0EEESW_SW_EEEEENS5_IJNS4_10UnderscoreESZ_SZ_EEEEENS4_13SM90_TMA_LOADENS4_14ComposedLayoutINS4_7SwizzleILi3ELi4ELi3EEENS4_18smem_ptr_flag_bitsILi8EEENSV_INS5_IJNSA_ILi8EEESF_EEENS5_IJSF_SB_EEEEEEEvNS4_8identityES12_S1C_vS1D_EENS_8epilogue10collective18CollectiveEpilogueINS1F_23Sm100TmaWarpSpecializedILi1ELi1ELi32ELb0ELb0EEEJSG_NS5_IJNSV_ISE_SB_EES1K_EEESH_SI_SH_SI_NS1F_6fusion15FusionCallbacksIS1J_NS1M_17LinearCombinationISH_fSH_fLNS_15FloatRoundStyleE2EEESG_S1L_JEEENS4_5SM1004TMEM4LOAD26SM100_TMEM_LOAD_16dp32b32xES12_NS13_INS14_ILi2ELi4ELi3EEES17_NSV_INS5_IJS18_SE_EEENS5_IJSE_SB_EEEEEEENS4_39AutoVectorizingCopyWithAssumedAlignmentILi128EEENS4_14SM90_TMA_STOREES20_S22_S22_EEEvvEEEEvNT_6ParamsE --------------------------
	.section	.nv.constant0._ZN7cutlass13device_kernelINS_4gemm6kernel13GemmUniversalIN4cute5tupleIJiiiiEEENS1_10collective13CollectiveMmaINS1_35MainloopSm100TmaUmmaWarpSpecializedILi13ELi2ELi4ENS5_IJNS4_1CILi1EEESB_SB_EEEEENS5_IJNSA_ILi64EEESE_NSA_ILi128EEEEEENS_12float_e4m3_tENS5_IJlSB_lEEESH_SI_NS4_8TiledMMAINS4_8MMA_AtomIJNS4_10MMA_TraitsINS4_19SM100_MMA_F8F6F4_SSEJSH_SH_fSE_SE_NS4_17integral_constantINS4_4UMMA5MajorELSP_0EEESQ_NSN_INSO_7ScaleInELSR_0EEESS_EEEEEENS4_6LayoutISC_NS5_IJNSA_ILi0EEESW_SW_EEEEENS5_IJNS4_10UnderscoreESZ_SZ_EEEEENS4_13SM90_TMA_LOADENS4_14ComposedLayoutINS4_7SwizzleILi3ELi4ELi3EEENS4_18smem_ptr_flag_bitsILi8EEENSV_INS5_IJNSA_ILi8EEESF_EEENS5_IJSF_SB_EEEEEEEvNS4_8identityES12_S1C_vS1D_EENS_8epilogue10collective18CollectiveEpilogueINS1F_23Sm100TmaWarpSpecializedILi1ELi1ELi32ELb0ELb0EEEJSG_NS5_IJNSV_ISE_SB_EES1K_EEESH_SI_SH_SI_NS1F_6fusion15FusionCallbacksIS1J_NS1M_17LinearCombinationISH_fSH_fLNS_15FloatRoundStyleE2EEESG_S1L_JEEENS4_5SM1004TMEM4LOAD26SM100_TMEM_LOAD_16dp32b32xES12_NS13_INS14_ILi2ELi4ELi3EEES17_NSV_INS5_IJS18_SE_EEENS5_IJSE_SB_EEEEEEENS4_39AutoVectorizingCopyWithAssumedAlignmentILi128EEENS4_14SM90_TMA_STOREES20_S22_S22_EEEvvEEEEvNT_6ParamsE,"a",@progbits
	.sectionflags	@""
	.align	4
.nv.constant0._ZN7cutlass13device_kernelINS_4gemm6kernel13GemmUniversalIN4cute5tupleIJiiiiEEENS1_10collective13CollectiveMmaINS1_35MainloopSm100TmaUmmaWarpSpecializedILi13ELi2ELi4ENS5_IJNS4_1CILi1EEESB_SB_EEEEENS5_IJNSA_ILi64EEESE_NSA_ILi128EEEEEENS_12float_e4m3_tENS5_IJlSB_lEEESH_SI_NS4_8TiledMMAINS4_8MMA_AtomIJNS4_10MMA_TraitsINS4_19SM100_MMA_F8F6F4_SSEJSH_SH_fSE_SE_NS4_17integral_constantINS4_4UMMA5MajorELSP_0EEESQ_NSN_INSO_7ScaleInELSR_0EEESS_EEEEEENS4_6LayoutISC_NS5_IJNSA_ILi0EEESW_SW_EEEEENS5_IJNS4_10UnderscoreESZ_SZ_EEEEENS4_13SM90_TMA_LOADENS4_14ComposedLayoutINS4_7SwizzleILi3ELi4ELi3EEENS4_18smem_ptr_flag_bitsILi8EEENSV_INS5_IJNSA_ILi8EEESF_EEENS5_IJSF_SB_EEEEEEEvNS4_8identityES12_S1C_vS1D_EENS_8epilogue10collective18CollectiveEpilogueINS1F_23Sm100TmaWarpSpecializedILi1ELi1ELi32ELb0ELb0EEEJSG_NS5_IJNSV_ISE_SB_EES1K_EEESH_SI_SH_SI_NS1F_6fusion15FusionCallbacksIS1J_NS1M_17LinearCombinationISH_fSH_fLNS_15FloatRoundStyleE2EEESG_S1L_JEEENS4_5SM1004TMEM4LOAD26SM100_TMEM_LOAD_16dp32b32xES12_NS13_INS14_ILi2ELi4ELi3EEES17_NSV_INS5_IJS18_SE_EEENS5_IJSE_SB_EEEEEEENS4_39AutoVectorizingCopyWithAssumedAlignmentILi128EEENS4_14SM90_TMA_STOREES20_S22_S22_EEEvvEEEEvNT_6ParamsE:
	.zero		2944


//--------------------- SYMBOLS --------------------------

	.type		.nv.reservedSmem.offset0,@object
	.size		.nv.reservedSmem.offset0,0x4
	.type		.nv.reservedSmem.cap,@object
	.size		.nv.reservedSmem.cap,0x4
	.type		__assertfail,@function
